//
// Generated by NVIDIA NVVM Compiler
//
// Compiler Build ID: CL-36424714
// Cuda compilation tools, release 13.0, V13.0.88
// Based on NVVM 20.0.0
//

.version 9.0
.target sm_100
.address_size 64

	// .globl	_Z15calculate_pitchPiS_iiiii
// _ZZ15calculate_pitchPiS_iiiiiE6data_s has been demoted

.visible .entry _Z15calculate_pitchPiS_iiiii(
	.param .u64 .ptr .align 1 _Z15calculate_pitchPiS_iiiii_param_0,
	.param .u64 .ptr .align 1 _Z15calculate_pitchPiS_iiiii_param_1,
	.param .u32 _Z15calculate_pitchPiS_iiiii_param_2,
	.param .u32 _Z15calculate_pitchPiS_iiiii_param_3,
	.param .u32 _Z15calculate_pitchPiS_iiiii_param_4,
	.param .u32 _Z15calculate_pitchPiS_iiiii_param_5,
	.param .u32 _Z15calculate_pitchPiS_iiiii_param_6
)
{
	.reg .pred 	%p<21>;
	.reg .b16 	%rs<39>;
	.reg .b32 	%r<148>;
	.reg .b32 	%f<152>;
	.reg .b64 	%rd<26>;
	// demoted variable
	.shared .align 4 .b8 _ZZ15calculate_pitchPiS_iiiiiE6data_s[512];
	ld.param.u64 	%rd5, [_Z15calculate_pitchPiS_iiiii_param_0];
	ld.param.u64 	%rd4, [_Z15calculate_pitchPiS_iiiii_param_1];
	ld.param.u32 	%r25, [_Z15calculate_pitchPiS_iiiii_param_2];
	ld.param.u32 	%r27, [_Z15calculate_pitchPiS_iiiii_param_4];
	ld.param.u32 	%r28, [_Z15calculate_pitchPiS_iiiii_param_5];
	ld.param.u32 	%r26, [_Z15calculate_pitchPiS_iiiii_param_6];
	cvta.to.global.u64 	%rd1, %rd5;
	mov.u32 	%r1, %tid.x;
	mov.u32 	%r29, %ctaid.x;
	shr.s32 	%r30, %r25, 31;
	shr.u32 	%r31, %r30, 30;
	add.s32 	%r32, %r25, %r31;
	shr.s32 	%r33, %r32, 2;
	and.b32  	%r2, %r1, 3;
	shr.u32 	%r3, %r1, 2;
	shl.b32 	%r34, %r29, 16;
	shr.s32 	%r4, %r34, 12;
	cvt.s32.s16 	%r35, %r29;
	add.s32 	%r36, %r35, %r3;
	mul.lo.s32 	%r37, %r2, %r33;
	cvt.s32.s16 	%r38, %r37;
	mad.lo.s32 	%r5, %r25, %r36, %r38;
	max.s32 	%r6, %r27, %r38;
	cvt.s32.s16 	%r39, %r33;
	add.s32 	%r40, %r38, %r39;
	min.s32 	%r41, %r28, %r40;
	cvt.s32.s16 	%r142, %r6;
	cvt.s32.s16 	%r8, %r41;
	setp.le.s32 	%p1, %r8, %r142;
	mov.b16 	%rs37, 0;
	mov.f32 	%f151, 0f00000000;
	@%p1 bra 	$L__BB0_16;
	cvt.u16.u32 	%rs3, %r6;
	cvt.u16.u32 	%rs2, %r25;
	add.s64 	%rd2, %rd1, 28;
	mov.f32 	%f151, 0f00000000;
	mov.b16 	%rs31, 0;
	mov.u16 	%rs32, %rs31;
	mov.u16 	%rs33, %rs3;
	mov.u16 	%rs37, %rs31;
$L__BB0_2:
	sub.s32 	%r10, %r25, %r142;
	setp.le.s32 	%p2, %r25, %r142;
	mov.f32 	%f147, 0f00000000;
	mov.f32 	%f146, %f147;
	@%p2 bra 	$L__BB0_15;
	sub.s32 	%r43, %r142, %r25;
	setp.gt.u32 	%p3, %r43, -8;
	mov.f32 	%f146, 0f00000000;
	mov.b32 	%r146, 0;
	mov.f32 	%f145, %f146;
	@%p3 bra 	$L__BB0_6;
	and.b32  	%r146, %r10, -8;
	neg.s32 	%r144, %r146;
	mul.wide.s32 	%rd6, %r142, 4;
	add.s64 	%rd7, %rd1, %rd6;
	add.s64 	%rd3, %rd7, 16;
	mov.f32 	%f146, 0f00000000;
	mov.u32 	%r143, %r5;
$L__BB0_5:
	.pragma "nounroll";
	mul.wide.s32 	%rd8, %r143, 4;
	add.s64 	%rd9, %rd2, %rd8;
	add.s64 	%rd10, %rd3, %rd8;
	ld.global.u32 	%r44, [%rd9+-28];
	ld.global.u32 	%r45, [%rd10+-16];
	mul.lo.s32 	%r46, %r45, %r44;
	cvt.rn.f32.s32 	%f41, %r46;
	add.f32 	%f42, %f145, %f41;
	mul.lo.s32 	%r47, %r45, %r45;
	mad.lo.s32 	%r48, %r44, %r44, %r47;
	cvt.rn.f32.u32 	%f43, %r48;
	add.f32 	%f44, %f146, %f43;
	ld.global.u32 	%r49, [%rd9+-24];
	ld.global.u32 	%r50, [%rd10+-12];
	mul.lo.s32 	%r51, %r50, %r49;
	cvt.rn.f32.s32 	%f45, %r51;
	add.f32 	%f46, %f42, %f45;
	mul.lo.s32 	%r52, %r50, %r50;
	mad.lo.s32 	%r53, %r49, %r49, %r52;
	cvt.rn.f32.u32 	%f47, %r53;
	add.f32 	%f48, %f44, %f47;
	ld.global.u32 	%r54, [%rd9+-20];
	ld.global.u32 	%r55, [%rd10+-8];
	mul.lo.s32 	%r56, %r55, %r54;
	cvt.rn.f32.s32 	%f49, %r56;
	add.f32 	%f50, %f46, %f49;
	mul.lo.s32 	%r57, %r55, %r55;
	mad.lo.s32 	%r58, %r54, %r54, %r57;
	cvt.rn.f32.u32 	%f51, %r58;
	add.f32 	%f52, %f48, %f51;
	ld.global.u32 	%r59, [%rd9+-16];
	ld.global.u32 	%r60, [%rd10+-4];
	mul.lo.s32 	%r61, %r60, %r59;
	cvt.rn.f32.s32 	%f53, %r61;
	add.f32 	%f54, %f50, %f53;
	mul.lo.s32 	%r62, %r60, %r60;
	mad.lo.s32 	%r63, %r59, %r59, %r62;
	cvt.rn.f32.u32 	%f55, %r63;
	add.f32 	%f56, %f52, %f55;
	ld.global.u32 	%r64, [%rd9+-12];
	ld.global.u32 	%r65, [%rd10];
	mul.lo.s32 	%r66, %r65, %r64;
	cvt.rn.f32.s32 	%f57, %r66;
	add.f32 	%f58, %f54, %f57;
	mul.lo.s32 	%r67, %r65, %r65;
	mad.lo.s32 	%r68, %r64, %r64, %r67;
	cvt.rn.f32.u32 	%f59, %r68;
	add.f32 	%f60, %f56, %f59;
	ld.global.u32 	%r69, [%rd9+-8];
	ld.global.u32 	%r70, [%rd10+4];
	mul.lo.s32 	%r71, %r70, %r69;
	cvt.rn.f32.s32 	%f61, %r71;
	add.f32 	%f62, %f58, %f61;
	mul.lo.s32 	%r72, %r70, %r70;
	mad.lo.s32 	%r73, %r69, %r69, %r72;
	cvt.rn.f32.u32 	%f63, %r73;
	add.f32 	%f64, %f60, %f63;
	ld.global.u32 	%r74, [%rd9+-4];
	ld.global.u32 	%r75, [%rd10+8];
	mul.lo.s32 	%r76, %r75, %r74;
	cvt.rn.f32.s32 	%f65, %r76;
	add.f32 	%f66, %f62, %f65;
	mul.lo.s32 	%r77, %r75, %r75;
	mad.lo.s32 	%r78, %r74, %r74, %r77;
	cvt.rn.f32.u32 	%f67, %r78;
	add.f32 	%f68, %f64, %f67;
	ld.global.u32 	%r79, [%rd9];
	ld.global.u32 	%r80, [%rd10+12];
	mul.lo.s32 	%r81, %r80, %r79;
	cvt.rn.f32.s32 	%f69, %r81;
	add.f32 	%f145, %f66, %f69;
	mul.lo.s32 	%r82, %r80, %r80;
	mad.lo.s32 	%r83, %r79, %r79, %r82;
	cvt.rn.f32.u32 	%f70, %r83;
	add.f32 	%f146, %f68, %f70;
	add.s32 	%r144, %r144, 8;
	add.s32 	%r143, %r143, 8;
	setp.ne.s32 	%p4, %r144, 0;
	@%p4 bra 	$L__BB0_5;
$L__BB0_6:
	and.b32  	%r84, %r10, 7;
	setp.eq.s32 	%p5, %r84, 0;
	@%p5 bra 	$L__BB0_14;
	add.s16 	%rs26, %rs32, %rs3;
	sub.s16 	%rs27, %rs2, %rs26;
	cvt.u32.u16 	%r85, %rs27;
	and.b32  	%r18, %r85, 7;
	add.s32 	%r86, %r18, -1;
	setp.lt.u32 	%p6, %r86, 3;
	@%p6 bra 	$L__BB0_9;
	add.s32 	%r87, %r5, %r146;
	mul.wide.s32 	%rd11, %r87, 4;
	add.s64 	%rd12, %rd1, %rd11;
	ld.global.u32 	%r88, [%rd12];
	mul.wide.s32 	%rd13, %r142, 4;
	add.s64 	%rd14, %rd12, %rd13;
	ld.global.u32 	%r89, [%rd14];
	mul.lo.s32 	%r90, %r89, %r88;
	cvt.rn.f32.s32 	%f72, %r90;
	add.f32 	%f73, %f145, %f72;
	mul.lo.s32 	%r91, %r89, %r89;
	mad.lo.s32 	%r92, %r88, %r88, %r91;
	cvt.rn.f32.u32 	%f74, %r92;
	add.f32 	%f75, %f146, %f74;
	ld.global.u32 	%r93, [%rd12+4];
	ld.global.u32 	%r94, [%rd14+4];
	mul.lo.s32 	%r95, %r94, %r93;
	cvt.rn.f32.s32 	%f76, %r95;
	add.f32 	%f77, %f73, %f76;
	mul.lo.s32 	%r96, %r94, %r94;
	mad.lo.s32 	%r97, %r93, %r93, %r96;
	cvt.rn.f32.u32 	%f78, %r97;
	add.f32 	%f79, %f75, %f78;
	ld.global.u32 	%r98, [%rd12+8];
	ld.global.u32 	%r99, [%rd14+8];
	mul.lo.s32 	%r100, %r99, %r98;
	cvt.rn.f32.s32 	%f80, %r100;
	add.f32 	%f81, %f77, %f80;
	mul.lo.s32 	%r101, %r99, %r99;
	mad.lo.s32 	%r102, %r98, %r98, %r101;
	cvt.rn.f32.u32 	%f82, %r102;
	add.f32 	%f83, %f79, %f82;
	ld.global.u32 	%r103, [%rd12+12];
	ld.global.u32 	%r104, [%rd14+12];
	mul.lo.s32 	%r105, %r104, %r103;
	cvt.rn.f32.s32 	%f84, %r105;
	add.f32 	%f145, %f81, %f84;
	mul.lo.s32 	%r106, %r104, %r104;
	mad.lo.s32 	%r107, %r103, %r103, %r106;
	cvt.rn.f32.u32 	%f85, %r107;
	add.f32 	%f146, %f83, %f85;
	add.s32 	%r146, %r146, 4;
$L__BB0_9:
	and.b32  	%r108, %r18, 3;
	setp.eq.s32 	%p7, %r108, 0;
	@%p7 bra 	$L__BB0_14;
	add.s16 	%rs28, %rs31, %rs3;
	sub.s16 	%rs10, %rs2, %rs28;
	and.b16  	%rs29, %rs10, 3;
	setp.eq.s16 	%p8, %rs29, 1;
	@%p8 bra 	$L__BB0_12;
	add.s32 	%r109, %r5, %r146;
	mul.wide.s32 	%rd15, %r109, 4;
	add.s64 	%rd16, %rd1, %rd15;
	ld.global.u32 	%r110, [%rd16];
	mul.wide.s32 	%rd17, %r142, 4;
	add.s64 	%rd18, %rd16, %rd17;
	ld.global.u32 	%r111, [%rd18];
	mul.lo.s32 	%r112, %r111, %r110;
	cvt.rn.f32.s32 	%f87, %r112;
	add.f32 	%f88, %f145, %f87;
	mul.lo.s32 	%r113, %r111, %r111;
	mad.lo.s32 	%r114, %r110, %r110, %r113;
	cvt.rn.f32.u32 	%f89, %r114;
	add.f32 	%f90, %f146, %f89;
	ld.global.u32 	%r115, [%rd16+4];
	ld.global.u32 	%r116, [%rd18+4];
	mul.lo.s32 	%r117, %r116, %r115;
	cvt.rn.f32.s32 	%f91, %r117;
	add.f32 	%f145, %f88, %f91;
	mul.lo.s32 	%r118, %r116, %r116;
	mad.lo.s32 	%r119, %r115, %r115, %r118;
	cvt.rn.f32.u32 	%f92, %r119;
	add.f32 	%f146, %f90, %f92;
	add.s32 	%r146, %r146, 2;
$L__BB0_12:
	and.b16  	%rs30, %rs10, 1;
	setp.eq.b16 	%p9, %rs30, 1;
	not.pred 	%p10, %p9;
	@%p10 bra 	$L__BB0_14;
	add.s32 	%r120, %r5, %r146;
	mul.wide.s32 	%rd19, %r120, 4;
	add.s64 	%rd20, %rd1, %rd19;
	ld.global.u32 	%r121, [%rd20];
	mul.wide.s32 	%rd21, %r142, 4;
	add.s64 	%rd22, %rd20, %rd21;
	ld.global.u32 	%r122, [%rd22];
	mul.lo.s32 	%r123, %r122, %r121;
	cvt.rn.f32.s32 	%f93, %r123;
	add.f32 	%f145, %f145, %f93;
	mul.lo.s32 	%r124, %r122, %r122;
	mad.lo.s32 	%r125, %r121, %r121, %r124;
	cvt.rn.f32.u32 	%f94, %r125;
	add.f32 	%f146, %f146, %f94;
$L__BB0_14:
	add.f32 	%f147, %f145, %f145;
$L__BB0_15:
	setp.gt.f32 	%p11, %f146, 0f00000000;
	div.rn.f32 	%f95, %f147, %f146;
	selp.f32 	%f96, %f95, 0f00000000, %p11;
	setp.gt.f32 	%p12, %f96, %f151;
	selp.f32 	%f151, %f96, %f151, %p12;
	selp.b16 	%rs37, %rs33, %rs37, %p12;
	add.s16 	%rs33, %rs33, 1;
	cvt.s32.s16 	%r142, %rs33;
	setp.gt.s32 	%p13, %r8, %r142;
	add.s16 	%rs32, %rs32, 1;
	add.s16 	%rs31, %rs31, 1;
	@%p13 bra 	$L__BB0_2;
$L__BB0_16:
	cvt.rzi.s32.f32 	%r126, %f151;
	shl.b32 	%r127, %r3, 5;
	mov.u32 	%r128, _ZZ15calculate_pitchPiS_iiiiiE6data_s;
	add.s32 	%r24, %r128, %r127;
	shl.b32 	%r129, %r1, 3;
	and.b32  	%r130, %r129, 24;
	add.s32 	%r131, %r24, %r130;
	st.shared.u32 	[%r131], %r126;
	cvt.s32.s16 	%r132, %rs37;
	st.shared.u32 	[%r131+4], %r132;
	bar.sync 	0;
	setp.ne.s32 	%p14, %r2, 0;
	@%p14 bra 	$L__BB0_24;
	ld.shared.u32 	%r133, [%r24+8];
	cvt.rn.f32.s32 	%f31, %r133;
	setp.geu.f32 	%p15, %f151, %f31;
	@%p15 bra 	$L__BB0_19;
	ld.shared.u16 	%rs37, [%r24+12];
	mov.f32 	%f151, %f31;
$L__BB0_19:
	ld.shared.u32 	%r134, [%r24+16];
	cvt.rn.f32.s32 	%f33, %r134;
	setp.geu.f32 	%p16, %f151, %f33;
	@%p16 bra 	$L__BB0_21;
	ld.shared.u16 	%rs37, [%r24+20];
	mov.f32 	%f151, %f33;
$L__BB0_21:
	ld.shared.u32 	%r135, [%r24+24];
	cvt.rn.f32.s32 	%f97, %r135;
	setp.geu.f32 	%p17, %f151, %f97;
	@%p17 bra 	$L__BB0_23;
	ld.shared.u16 	%rs37, [%r24+28];
$L__BB0_23:
	cvt.rn.f32.s32 	%f98, %r26;
	cvt.rn.f32.s16 	%f99, %rs37;
	div.rn.f32 	%f100, %f98, %f99;
	div.rn.f32 	%f101, %f100, 0f43DC0000;
	setp.lt.f32 	%p18, %f101, 0f00800000;
	mul.f32 	%f102, %f101, 0f4B000000;
	selp.f32 	%f103, %f102, %f101, %p18;
	selp.f32 	%f104, 0fC1B80000, 0f00000000, %p18;
	mov.b32 	%r136, %f103;
	add.s32 	%r137, %r136, -1060439283;
	and.b32  	%r138, %r137, -8388608;
	sub.s32 	%r139, %r136, %r138;
	mov.b32 	%f105, %r139;
	cvt.rn.f32.s32 	%f106, %r138;
	fma.rn.f32 	%f107, %f106, 0f34000000, %f104;
	add.f32 	%f108, %f105, 0fBF800000;
	fma.rn.f32 	%f109, %f108, 0f3DC6B27F, 0fBE2C7F30;
	fma.rn.f32 	%f110, %f109, %f108, 0f3E2FCF2A;
	fma.rn.f32 	%f111, %f110, %f108, 0fBE374E43;
	fma.rn.f32 	%f112, %f111, %f108, 0f3E520BF4;
	fma.rn.f32 	%f113, %f112, %f108, 0fBE763C8B;
	fma.rn.f32 	%f114, %f113, %f108, 0f3E93BF99;
	fma.rn.f32 	%f115, %f114, %f108, 0fBEB8AA49;
	fma.rn.f32 	%f116, %f115, %f108, 0f3EF6384A;
	fma.rn.f32 	%f117, %f116, %f108, 0fBF38AA3B;
	mul.f32 	%f118, %f108, %f117;
	mul.f32 	%f119, %f108, %f118;
	fma.rn.f32 	%f120, %f108, 0f3FB8AA3B, %f119;
	add.f32 	%f121, %f107, %f120;
	setp.gt.u32 	%p19, %r136, 2139095039;
	fma.rn.f32 	%f122, %f103, 0f7F800000, 0f7F800000;
	selp.f32 	%f123, %f122, %f121, %p19;
	setp.eq.f32 	%p20, %f103, 0f00000000;
	fma.rn.f32 	%f124, %f123, 0f41400000, 0f428A0000;
	selp.f32 	%f125, 0fFF800000, %f124, %p20;
	mov.f32 	%f126, 0f3F000000;
	copysign.f32 	%f127, %f125, %f126;
	add.rz.f32 	%f128, %f125, %f127;
	cvt.rzi.f32.f32 	%f129, %f128;
	cvt.rzi.s32.f32 	%r140, %f129;
	add.s32 	%r141, %r4, %r3;
	cvta.to.global.u64 	%rd23, %rd4;
	mul.wide.s32 	%rd24, %r141, 4;
	add.s64 	%rd25, %rd23, %rd24;
	st.global.u32 	[%rd25], %r140;
$L__BB0_24:
	ret;

}


// ===== COMPILED SASS (sm_100) =====

	.target	sm_100

	.elftype	@"ET_EXEC"


//--------------------- .note.nv.tkinfo           --------------------------
	.section	.note.nv.tkinfo,"",@"SHT_NOTE"
	.sectionflags	@"SHF_NOTE_NV_TKINFO"
	.tkinfo
        /*0018*/ 	.word	0x00000002
        /*0030*/ 	.string	""
        /*0030*/ 	.string	"ptxas"
        /*0030*/ 	.string	"Cuda compilation tools, release 13.0, V13.0.88"
        /*0030*/ 	.string	"Build cuda_13.0.r13.0/compiler.36424714_0"
        /*0030*/ 	.string	"-arch sm_100 -m 64 "



//--------------------- .note.nv.cuinfo           --------------------------
	.section	.note.nv.cuinfo,"",@"SHT_NOTE"
	.sectionflags	@"SHF_NOTE_NV_CUINFO"
        /*0018*/ 	.short	0x0002
        /*001a*/ 	.short	0x0064
        /*001c*/ 	.short	0x0082
	.zero		2


//--------------------- .nv.info                  --------------------------
	.section	.nv.info,"",@"SHT_CUDA_INFO"
	.align	4


	//----- nvinfo : EIATTR_REGCOUNT
	.align		4
        /*0000*/ 	.byte	0x04, 0x2f
        /*0002*/ 	.short	(.L_1 - .L_0)
	.align		4
.L_0:
        /*0004*/ 	.word	index@(_Z15calculate_pitchPiS_iiiii)
        /*0008*/ 	.word	0x00000028


	//----- nvinfo : EIATTR_FRAME_SIZE
	.align		4
.L_1:
        /*000c*/ 	.byte	0x04, 0x11
        /*000e*/ 	.short	(.L_3 - .L_2)
	.align		4
.L_2:
        /*0010*/ 	.word	index@($__internal_0_$__cuda_sm3x_div_rn_noftz_f32_slowpath)
        /*0014*/ 	.word	0x00000000


	//----- nvinfo : EIATTR_FRAME_SIZE
	.align		4
.L_3:
        /*0018*/ 	.byte	0x04, 0x11
        /*001a*/ 	.short	(.L_5 - .L_4)
	.align		4
.L_4:
        /*001c*/ 	.word	index@(_Z15calculate_pitchPiS_iiiii)
        /*0020*/ 	.word	0x00000000


	//----- nvinfo : EIATTR_MIN_STACK_SIZE
	.align		4
.L_5:
        /*0024*/ 	.byte	0x04, 0x12
        /*0026*/ 	.short	(.L_7 - .L_6)
	.align		4
.L_6:
        /*0028*/ 	.word	index@(_Z15calculate_pitchPiS_iiiii)
        /*002c*/ 	.word	0x00000000
.L_7:


//--------------------- .nv.compat                --------------------------
	.section	.nv.compat,"",@"SHT_CUDA_COMPAT_INFO"
	.align	4
        /*0000*/ 	.byte	0x02, 0x09, 0x00, 0x00, 0x02, 0x02, 0x01, 0x00, 0x02, 0x05, 0x05, 0x00, 0x03, 0x07, 0x01, 0x01
        /*0010*/ 	.byte	0x02, 0x03, 0x00, 0x00, 0x02, 0x06, 0x01, 0x00, 0x04, 0x0b, 0x08, 0x00, 0x01, 0x00, 0x00, 0x00
        /*0020*/ 	.byte	0x00, 0x00, 0x00, 0x00


//--------------------- .nv.info._Z15calculate_pitchPiS_iiiii --------------------------
	.section	.nv.info._Z15calculate_pitchPiS_iiiii,"",@"SHT_CUDA_INFO"
	.sectionflags	@""
	.align	4


	//----- nvinfo : EIATTR_CUDA_API_VERSION
	.align		4
        /*0000*/ 	.byte	0x04, 0x37
        /*0002*/ 	.short	(.L_9 - .L_8)
.L_8:
        /*0004*/ 	.word	0x00000082


	//----- nvinfo : EIATTR_KPARAM_INFO
	.align		4
.L_9:
        /*0008*/ 	.byte	0x04, 0x17
        /*000a*/ 	.short	(.L_11 - .L_10)
.L_10:
        /*000c*/ 	.word	0x00000000
        /*0010*/ 	.short	0x0006
        /*0012*/ 	.short	0x0020
        /*0014*/ 	.byte	0x00, 0xf0, 0x11, 0x00


	//----- nvinfo : EIATTR_KPARAM_INFO
	.align		4
.L_11:
        /*0018*/ 	.byte	0x04, 0x17
        /*001a*/ 	.short	(.L_13 - .L_12)
.L_12:
        /*001c*/ 	.word	0x00000000
        /*0020*/ 	.short	0x0005
        /*0022*/ 	.short	0x001c
        /*0024*/ 	.byte	0x00, 0xf0, 0x11, 0x00


	//----- nvinfo : EIATTR_KPARAM_INFO
	.align		4
.L_13:
        /*0028*/ 	.byte	0x04, 0x17
        /*002a*/ 	.short	(.L_15 - .L_14)
.L_14:
        /*002c*/ 	.word	0x00000000
        /*0030*/ 	.short	0x0004
        /*0032*/ 	.short	0x0018
        /*0034*/ 	.byte	0x00, 0xf0, 0x11, 0x00


	//----- nvinfo : EIATTR_KPARAM_INFO
	.align		4
.L_15:
        /*0038*/ 	.byte	0x04, 0x17
        /*003a*/ 	.short	(.L_17 - .L_16)
.L_16:
        /*003c*/ 	.word	0x00000000
        /*0040*/ 	.short	0x0003
        /*0042*/ 	.short	0x0014
        /*0044*/ 	.byte	0x00, 0xf0, 0x11, 0x00


	//----- nvinfo : EIATTR_KPARAM_INFO
	.align		4
.L_17:
        /*0048*/ 	.byte	0x04, 0x17
        /*004a*/ 	.short	(.L_19 - .L_18)
.L_18:
        /*004c*/ 	.word	0x00000000
        /*0050*/ 	.short	0x0002
        /*0052*/ 	.short	0x0010
        /*0054*/ 	.byte	0x00, 0xf0, 0x11, 0x00


	//----- nvinfo : EIATTR_KPARAM_INFO
	.align		4
.L_19:
        /*0058*/ 	.byte	0x04, 0x17
        /*005a*/ 	.short	(.L_21 - .L_20)
.L_20:
        /*005c*/ 	.word	0x00000000
        /*0060*/ 	.short	0x0001
        /*0062*/ 	.short	0x0008
        /*0064*/ 	.byte	0x00, 0xf5, 0x21, 0x00


	//----- nvinfo : EIATTR_KPARAM_INFO
	.align		4
.L_21:
        /*0068*/ 	.byte	0x04, 0x17
        /*006a*/ 	.short	(.L_23 - .L_22)
.L_22:
        /*006c*/ 	.word	0x00000000
        /*0070*/ 	.short	0x0000
        /*0072*/ 	.short	0x0000
        /*0074*/ 	.byte	0x00, 0xf5, 0x21, 0x00


	//----- nvinfo : EIATTR_SPARSE_MMA_MASK
	.align		4
.L_23:
        /*0078*/ 	.byte	0x03, 0x50
        /*007a*/ 	.short	0x0000


	//----- nvinfo : EIATTR_MAXREG_COUNT
	.align		4
        /*007c*/ 	.byte	0x03, 0x1b
        /*007e*/ 	.short	0x00ff


	//----- nvinfo : EIATTR_NUM_BARRIERS
	.align		4
        /*0080*/ 	.byte	0x02, 0x4c
        /*0082*/ 	.byte	0x01
	.zero		1


	//----- nvinfo : EIATTR_MERCURY_ISA_VERSION
	.align		4
        /*0084*/ 	.byte	0x03, 0x5f
        /*0086*/ 	.short	0x0101


	//----- nvinfo : EIATTR_VRC_CTA_INIT_COUNT
	.align		4
        /*0088*/ 	.byte	0x02, 0x4a
	.zero		1
	.zero		1


	//----- nvinfo : EIATTR_EXIT_INSTR_OFFSETS
	.align		4
        /*008c*/ 	.byte	0x04, 0x1c
        /*008e*/ 	.short	(.L_25 - .L_24)


	//   ....[0]....
.L_24:
        /*0090*/ 	.word	0x000011a0


	//   ....[1]....
        /*0094*/ 	.word	0x00001730


	//----- nvinfo : EIATTR_CRS_STACK_SIZE
	.align		4
.L_25:
        /*0098*/ 	.byte	0x04, 0x1e
        /*009a*/ 	.short	(.L_27 - .L_26)
.L_26:
        /*009c*/ 	.word	0x00000000


	//----- nvinfo : EIATTR_CBANK_PARAM_SIZE
	.align		4
.L_27:
        /*00a0*/ 	.byte	0x03, 0x19
        /*00a2*/ 	.short	0x0024


	//----- nvinfo : EIATTR_PARAM_CBANK
	.align		4
        /*00a4*/ 	.byte	0x04, 0x0a
        /*00a6*/ 	.short	(.L_29 - .L_28)
	.align		4
.L_28:
        /*00a8*/ 	.word	index@(.nv.constant0._Z15calculate_pitchPiS_iiiii)
        /*00ac*/ 	.short	0x0380
        /*00ae*/ 	.short	0x0024


	//----- nvinfo : EIATTR_SW_WAR
	.align		4
.L_29:
        /*00b0*/ 	.byte	0x04, 0x36
        /*00b2*/ 	.short	(.L_31 - .L_30)
.L_30:
        /*00b4*/ 	.word	0x00000008
.L_31:


//--------------------- .nv.callgraph             --------------------------
	.section	.nv.callgraph,"",@"SHT_CUDA_CALLGRAPH"
	.align	4
	.sectionentsize	8
	.align		4
        /*0000*/ 	.word	0x00000000
	.align		4
        /*0004*/ 	.word	0xffffffff
	.align		4
        /*0008*/ 	.word	0x00000000
	.align		4
        /*000c*/ 	.word	0xfffffffe
	.align		4
        /*0010*/ 	.word	0x00000000
	.align		4
        /*0014*/ 	.word	0xfffffffd
	.align		4
        /*0018*/ 	.word	0x00000000
	.align		4
        /*001c*/ 	.word	0xfffffffc


//--------------------- .text._Z15calculate_pitchPiS_iiiii --------------------------
	.section	.text._Z15calculate_pitchPiS_iiiii,"ax",@progbits
	.align	128
        .global         _Z15calculate_pitchPiS_iiiii
        .type           _Z15calculate_pitchPiS_iiiii,@function
        .size           _Z15calculate_pitchPiS_iiiii,(.L_x_32 - _Z15calculate_pitchPiS_iiiii)
        .other          _Z15calculate_pitchPiS_iiiii,@"STO_CUDA_ENTRY STV_DEFAULT"
_Z15calculate_pitchPiS_iiiii:
.text._Z15calculate_pitchPiS_iiiii:
[----:B------:R-:W-:Y:S01]  /*0000*/  LDC R1, c[0x0][0x37c] ;  /* 0x0000df00ff017b82 */ /* 0x000fe20000000800 */
[----:B------:R-:W0:Y:S01]  /*0010*/  S2R R7, SR_TID.X ;  /* 0x0000000000077919 */ /* 0x000e220000002100 */
[----:B------:R-:W1:Y:S06]  /*0020*/  LDCU UR5, c[0x0][0x390] ;  /* 0x00007200ff0577ac */ /* 0x000e6c0008000800 */
[----:B------:R-:W2:Y:S01]  /*0030*/  LDC.64 R4, c[0x0][0x398] ;  /* 0x0000e600ff047b82 */ /* 0x000ea20000000a00 */
[----:B------:R-:W-:Y:S01]  /*0040*/  BSSY.RECONVERGENT B0, `(.L_x_0) ;  /* 0x0000108000007945 */ /* 0x000fe20003800200 */
[----:B------:R-:W3:Y:S01]  /*0050*/  S2R R2, SR_CTAID.X ;  /* 0x0000000000027919 */ /* 0x000ee20000002500 */
[----:B------:R-:W4:Y:S01]  /*0060*/  LDCU.64 UR6, c[0x0][0x358] ;  /* 0x00006b00ff0677ac */ /* 0x000f220008000a00 */
[----:B------:R-:W-:Y:S01]  /*0070*/  HFMA2 R17, -RZ, RZ, 0, 0 ;  /* 0x00000000ff117431 */ /* 0x000fe200000001ff */
[----:B------:R-:W-:Y:S01]  /*0080*/  PRMT R19, RZ, 0x7610, R19 ;  /* 0x00007610ff137816 */ /* 0x000fe20000000013 */
[----:B-1----:R-:W-:-:S04]  /*0090*/  USHF.R.S32.HI UR4, URZ, 0x1f, UR5 ;  /* 0x0000001fff047899 */ /* 0x002fc80008011405 */
[----:B------:R-:W-:-:S04]  /*00a0*/  ULEA.HI UR4, UR4, UR5, URZ, 0x2 ;  /* 0x0000000504047291 */ /* 0x000fc8000f8f10ff */
[----:B------:R-:W-:Y:S01]  /*00b0*/  USHF.R.S32.HI UR4, URZ, 0x2, UR4 ;  /* 0x00000002ff047899 */ /* 0x000fe20008011404 */
[----:B0-----:R-:W-:Y:S02]  /*00c0*/  LOP3.LUT R22, R7, 0x3, RZ, 0xc0, !PT ;  /* 0x0000000307167812 */ /* 0x001fe400078ec0ff */
[----:B------:R-:W-:-:S03]  /*00d0*/  SHF.R.U32.HI R7, RZ, 0x2, R7 ;  /* 0x00000002ff077819 */ /* 0x000fc60000011607 */
[----:B------:R-:W-:Y:S01]  /*00e0*/  IMAD R0, R22, UR4, RZ ;  /* 0x0000000416007c24 */ /* 0x000fe2000f8e02ff */
[----:B------:R-:W-:-:S04]  /*00f0*/  UPRMT UR4, UR4, 0x9910, URZ ;  /* 0x0000991004047896 */ /* 0x000fc800080000ff */
[----:B------:R-:W-:-:S04]  /*0100*/  PRMT R3, R0, 0x9910, RZ ;  /* 0x0000991000037816 */ /* 0x000fc800000000ff */
[C---:B--2---:R-:W-:Y:S02]  /*0110*/  VIADDMNMX R0, R3.reuse, UR4, R5, PT ;  /* 0x0000000403007c46 */ /* 0x044fe4000b800105 */
[----:B------:R-:W-:Y:S02]  /*0120*/  VIMNMX R21, PT, PT, R3, R4, !PT ;  /* 0x0000000403157248 */ /* 0x000fe40007fe0100 */
[----:B------:R-:W-:Y:S02]  /*0130*/  PRMT R20, R0, 0x9910, RZ ;  /* 0x0000991000147816 */ /* 0x000fe400000000ff */
[----:B------:R-:W-:Y:S02]  /*0140*/  PRMT R23, R21, 0x9910, RZ ;  /* 0x0000991015177816 */ /* 0x000fe400000000ff */
[C---:B---3--:R-:W-:Y:S01]  /*0150*/  PRMT R4, R2.reuse, 0x9910, RZ ;  /* 0x0000991002047816 */ /* 0x048fe200000000ff */
[----:B------:R-:W-:Y:S01]  /*0160*/  IMAD.U32 R2, R2, 0x10000, RZ ;  /* 0x0001000002027824 */ /* 0x000fe200078e00ff */
[----:B------:R-:W-:-:S03]  /*0170*/  ISETP.GT.AND P0, PT, R20, R23, PT ;  /* 0x000000171400720c */ /* 0x000fc60003f04270 */
[----:B------:R-:W-:-:S04]  /*0180*/  IMAD.MOV.U32 R0, RZ, RZ, R4 ;  /* 0x000000ffff007224 */ /* 0x000fc800078e0004 */
[----:B------:R-:W-:-:S04]  /*0190*/  IMAD.IADD R0, R7, 0x1, R0 ;  /* 0x0000000107007824 */ /* 0x000fc800078e0200 */
[----:B------:R-:W-:Y:S02]  /*01a0*/  IMAD R18, R0, UR5, R3 ;  /* 0x0000000500127c24 */ /* 0x000fe4000f8e0203 */
[----:B----4-:R-:W-:Y:S05]  /*01b0*/  @!P0 BRA `(.L_x_1) ;  /* 0x0000000c00c08947 */ /* 0x010fea0003800000 */
[----:B------:R-:W0:Y:S01]  /*01c0*/  LDC.64 R4, c[0x0][0x380] ;  /* 0x0000e000ff047b82 */ /* 0x000e220000000a00 */
[----:B------:R-:W-:Y:S01]  /*01d0*/  IMAD.MOV.U32 R17, RZ, RZ, RZ ;  /* 0x000000ffff117224 */ /* 0x000fe200078e00ff */
[----:B------:R-:W-:Y:S02]  /*01e0*/  PRMT R15, RZ, 0x7610, R15 ;  /* 0x00007610ff0f7816 */ /* 0x000fe4000000000f */
[----:B------:R-:W-:Y:S02]  /*01f0*/  PRMT R14, RZ, 0x7610, R14 ;  /* 0x00007610ff0e7816 */ /* 0x000fe4000000000e */
[----:B------:R-:W-:Y:S02]  /*0200*/  PRMT R6, R21, 0x7610, R6 ;  /* 0x0000761015067816 */ /* 0x000fe40000000006 */
[----:B------:R-:W1:Y:S01]  /*0210*/  LDC.U16 R16, c[0x0][0x390] ;  /* 0x0000e400ff107b82 */ /* 0x000e620000000400 */
[----:B------:R-:W-:Y:S02]  /*0220*/  PRMT R19, RZ, 0x7610, R19 ;  /* 0x00007610ff137816 */ /* 0x000fe40000000013 */
[----:B0-----:R-:W-:-:S04]  /*0230*/  IADD3 R4, P0, PT, R4, 0x1c, RZ ;  /* 0x0000001c04047810 */ /* 0x001fc80007f1e0ff */
[----:B------:R-:W-:-:S09]  /*0240*/  IADD3.X R5, PT, PT, RZ, R5, RZ, P0, !PT ;  /* 0x00000005ff057210 */ /* 0x000fd200007fe4ff */
.L_x_15:
[----:B------:R-:W0:Y:S01]  /*0250*/  LDC R10, c[0x0][0x390] ;  /* 0x0000e400ff0a7b82 */ /* 0x000e220000000800 */
[----:B------:R-:W-:Y:S01]  /*0260*/  BSSY.RECONVERGENT B1, `(.L_x_2) ;  /* 0x00000cc000017945 */ /* 0x000fe20003800200 */
[----:B------:R-:W-:Y:S01]  /*0270*/  MOV R8, RZ ;  /* 0x000000ff00087202 */ /* 0x000fe20000000f00 */
[----:B------:R-:W-:Y:S01]  /*0280*/  IMAD.MOV.U32 R3, RZ, RZ, RZ ;  /* 0x000000ffff037224 */ /* 0x000fe200078e00ff */
[----:B0-----:R-:W-:-:S13]  /*0290*/  ISETP.GE.AND P0, PT, R23, R10, PT ;  /* 0x0000000a1700720c */ /* 0x001fda0003f06270 */
[----:B------:R-:W-:Y:S05]  /*02a0*/  @P0 BRA `(.L_x_3) ;  /* 0x0000000c001c0947 */ /* 0x000fea0003800000 */
[----:B------:R-:W-:Y:S01]  /*02b0*/  IADD3 R0, PT, PT, R23, -R10, RZ ;  /* 0x8000000a17007210 */ /* 0x000fe20007ffe0ff */
[----:B------:R-:W-:Y:S01]  /*02c0*/  IMAD.IADD R10, R10, 0x1, -R23 ;  /* 0x000000010a0a7824 */ /* 0x000fe200078e0a17 */
[----:B------:R-:W-:Y:S01]  /*02d0*/  BSSY.RECONVERGENT B2, `(.L_x_4) ;  /* 0x000005b000027945 */ /* 0x000fe20003800200 */
[----:B------:R-:W-:Y:S01]  /*02e0*/  HFMA2 R3, -RZ, RZ, 0, 0 ;  /* 0x00000000ff037431 */ /* 0x000fe200000001ff */
[----:B------:R-:W-:Y:S01]  /*02f0*/  ISETP.GT.U32.AND P0, PT, R0, -0x8, PT ;  /* 0xfffffff80000780c */ /* 0x000fe20003f04070 */
[----:B------:R-:W-:Y:S01]  /*0300*/  IMAD.MOV.U32 R25, RZ, RZ, RZ ;  /* 0x000000ffff197224 */ /* 0x000fe200078e00ff */
[----:B------:R-:W-:Y:S02]  /*0310*/  LOP3.LUT P1, RZ, R10, 0x7, RZ, 0xc0, !PT ;  /* 0x000000070aff7812 */ /* 0x000fe4000782c0ff */
[----:B------:R-:W-:-:S09]  /*0320*/  MOV R0, RZ ;  /* 0x000000ff00007202 */ /* 0x000fd20000000f00 */
[----:B------:R-:W-:Y:S05]  /*0330*/  @P0 BRA `(.L_x_5) ;  /* 0x0000000400500947 */ /* 0x000fea0003800000 */
[----:B------:R-:W0:Y:S01]  /*0340*/  LDC.64 R8, c[0x0][0x380] ;  /* 0x0000e000ff087b82 */ /* 0x000e220000000a00 */
[----:B------:R-:W-:Y:S01]  /*0350*/  LOP3.LUT R25, R10, 0xfffffff8, RZ, 0xc0, !PT ;  /* 0xfffffff80a197812 */ /* 0x000fe200078ec0ff */
[----:B------:R-:W-:Y:S01]  /*0360*/  IMAD.MOV.U32 R3, RZ, RZ, RZ ;  /* 0x000000ffff037224 */ /* 0x000fe200078e00ff */
[----:B------:R-:W-:-:S03]  /*0370*/  MOV R27, R18 ;  /* 0x00000012001b7202 */ /* 0x000fc60000000f00 */
[----:B------:R-:W-:Y:S02]  /*0380*/  IMAD.MOV R32, RZ, RZ, -R25 ;  /* 0x000000ffff207224 */ /* 0x000fe400078e0a19 */
[----:B0-----:R-:W-:-:S07]  /*0390*/  IMAD.WIDE R8, R23, 0x4, R8 ;  /* 0x0000000417087825 */ /* 0x001fce00078e0208 */
.L_x_6:
[----:B------:R-:W-:-:S04]  /*03a0*/  IMAD.WIDE R10, R27, 0x4, R8 ;  /* 0x000000041b0a7825 */ /* 0x000fc800078e0208 */
[----:B------:R-:W-:Y:S01]  /*03b0*/  IMAD.WIDE R12, R27, 0x4, R4 ;  /* 0x000000041b0c7825 */ /* 0x000fe200078e0204 */
[----:B------:R-:W2:Y:S04]  /*03c0*/  LDG.E R29, desc[UR6][R10.64] ;  /* 0x000000060a1d7981 */ /* 0x000ea8000c1e1900 */
[----:B------:R-:W3:Y:S04]  /*03d0*/  LDG.E R24, desc[UR6][R12.64+-0x1c] ;  /* 0xffffe4060c187981 */ /* 0x000ee8000c1e1900 */
[----:B------:R-:W4:Y:S04]  /*03e0*/  LDG.E R33, desc[UR6][R10.64+0x4] ;  /* 0x000004060a217981 */ /* 0x000f28000c1e1900 */
[----:B------:R-:W5:Y:S04]  /*03f0*/  LDG.E R28, desc[UR6][R12.64+-0x18] ;  /* 0xffffe8060c1c7981 */ /* 0x000f68000c1e1900 */
[----:B------:R-:W5:Y:S04]  /*0400*/  LDG.E R31, desc[UR6][R10.64+0x8] ;  /* 0x000008060a1f7981 */ /* 0x000f68000c1e1900 */
[----:B------:R-:W5:Y:S01]  /*0410*/  LDG.E R26, desc[UR6][R12.64+-0x14] ;  /* 0xffffec060c1a7981 */ /* 0x000f62000c1e1900 */
[----:B--2---:R-:W-:-:S02]  /*0420*/  IMAD R35, R29, R29, RZ ;  /* 0x0000001d1d237224 */ /* 0x004fc400078e02ff */
[C---:B---3--:R-:W-:Y:S02]  /*0430*/  IMAD R30, R24.reuse, R29, RZ ;  /* 0x0000001d181e7224 */ /* 0x048fe400078e02ff */
[----:B------:R-:W-:Y:S01]  /*0440*/  IMAD R34, R24, R24, R35 ;  /* 0x0000001818227224 */ /* 0x000fe200078e0223 */
[----:B------:R-:W2:Y:S04]  /*0450*/  LDG.E R29, desc[UR6][R12.64+-0x10] ;  /* 0xfffff0060c1d7981 */ /* 0x000ea8000c1e1900 */
[----:B------:R-:W3:Y:S01]  /*0460*/  LDG.E R24, desc[UR6][R10.64+0xc] ;  /* 0x00000c060a187981 */ /* 0x000ee2000c1e1900 */
[----:B------:R-:W-:-:S05]  /*0470*/  I2FP.F32.S32 R35, R30 ;  /* 0x0000001e00237245 */ /* 0x000fca0000201400 */
[----:B------:R-:W-:Y:S01]  /*0480*/  FADD R0, R35, R0 ;  /* 0x0000000023007221 */ /* 0x000fe20000000000 */
[----:B----4-:R-:W-:Y:S01]  /*0490*/  IMAD R35, R33, R33, RZ ;  /* 0x0000002121237224 */ /* 0x010fe200078e02ff */
[----:B------:R-:W-:Y:S01]  /*04a0*/  I2FP.F32.U32 R34, R34 ;  /* 0x0000002200227245 */ /* 0x000fe20000201000 */
[-C--:B-----5:R-:W-:Y:S02]  /*04b0*/  IMAD R37, R31, R31.reuse, RZ ;  /* 0x0000001f1f257224 */ /* 0x0a0fe400078e02ff */
[----:B------:R-:W-:Y:S02]  /*04c0*/  IMAD R35, R28, R28, R35 ;  /* 0x0000001c1c237224 */ /* 0x000fe400078e0223 */
[----:B------:R-:W-:Y:S01]  /*04d0*/  FADD R3, R34, R3 ;  /* 0x0000000322037221 */ /* 0x000fe20000000000 */
[C---:B------:R-:W-:Y:S02]  /*04e0*/  IMAD R31, R26.reuse, R31, RZ ;  /* 0x0000001f1a1f7224 */ /* 0x040fe400078e02ff */
[----:B------:R-:W-:Y:S01]  /*04f0*/  I2FP.F32.U32 R36, R35 ;  /* 0x0000002300247245 */ /* 0x000fe20000201000 */
[----:B------:R-:W-:-:S02]  /*0500*/  IMAD R34, R26, R26, R37 ;  /* 0x0000001a1a227224 */ /* 0x000fc400078e0225 */
[----:B------:R-:W-:Y:S01]  /*0510*/  IMAD R30, R28, R33, RZ ;  /* 0x000000211c1e7224 */ /* 0x000fe200078e02ff */
[----:B------:R-:W4:Y:S01]  /*0520*/  LDG.E R26, desc[UR6][R10.64+0x10] ;  /* 0x000010060a1a7981 */ /* 0x000f22000c1e1900 */
[----:B------:R-:W-:-:S03]  /*0530*/  FADD R36, R3, R36 ;  /* 0x0000002403247221 */ /* 0x000fc60000000000 */
[----:B------:R-:W5:Y:S01]  /*0540*/  LDG.E R3, desc[UR6][R12.64+-0xc] ;  /* 0xfffff4060c037981 */ /* 0x000f62000c1e1900 */
[----:B------:R-:W-:Y:S02]  /*0550*/  I2FP.F32.S32 R33, R30 ;  /* 0x0000001e00217245 */ /* 0x000fe40000201400 */
[----:B------:R-:W-:Y:S01]  /*0560*/  I2FP.F32.S32 R31, R31 ;  /* 0x0000001f001f7245 */ /* 0x000fe20000201400 */
[----:B------:R-:W5:Y:S02]  /*0570*/  LDG.E R28, desc[UR6][R10.64+0x14] ;  /* 0x000014060a1c7981 */ /* 0x000f64000c1e1900 */
[----:B------:R-:W-:Y:S01]  /*0580*/  FADD R33, R0, R33 ;  /* 0x0000002100217221 */ /* 0x000fe20000000000 */
[----:B------:R-:W-:Y:S01]  /*0590*/  I2FP.F32.U32 R35, R34 ;  /* 0x0000002200237245 */ /* 0x000fe20000201000 */
[----:B------:R-:W5:Y:S02]  /*05a0*/  LDG.E R0, desc[UR6][R10.64+0x18] ;  /* 0x000018060a007981 */ /* 0x000f64000c1e1900 */
[----:B------:R-:W-:-:S02]  /*05b0*/  FADD R33, R33, R31 ;  /* 0x0000001f21217221 */ /* 0x000fc40000000000 */
[----:B------:R-:W5:Y:S01]  /*05c0*/  LDG.E R31, desc[UR6][R12.64+-0x8] ;  /* 0xfffff8060c1f7981 */ /* 0x000f62000c1e1900 */
[----:B------:R-:W-:-:S03]  /*05d0*/  FADD R34, R36, R35 ;  /* 0x0000002324227221 */ /* 0x000fc60000000000 */
[----:B------:R0:W5:Y:S04]  /*05e0*/  LDG.E R30, desc[UR6][R10.64+0x1c] ;  /* 0x00001c060a1e7981 */ /* 0x000168000c1e1900 */
[----:B------:R-:W5:Y:S01]  /*05f0*/  LDG.E R11, desc[UR6][R12.64+-0x4] ;  /* 0xfffffc060c0b7981 */ /* 0x000f62000c1e1900 */
[-C--:B---3--:R-:W-:Y:S02]  /*0600*/  IMAD R36, R24, R24.reuse, RZ ;  /* 0x0000001818247224 */ /* 0x088fe400078e02ff */
[C---:B--2---:R-:W-:Y:S02]  /*0610*/  IMAD R35, R29.reuse, R24, RZ ;  /* 0x000000181d237224 */ /* 0x044fe400078e02ff */
[----:B------:R-:W-:Y:S02]  /*0620*/  IMAD R24, R29, R29, R36 ;  /* 0x0000001d1d187224 */ /* 0x000fe400078e0224 */
[----:B------:R2:W3:Y:S01]  /*0630*/  LDG.E R29, desc[UR6][R12.64] ;  /* 0x000000060c1d7981 */ /* 0x0004e2000c1e1900 */
[----:B0-----:R-:W-:-:S05]  /*0640*/  I2FP.F32.S32 R10, R35 ;  /* 0x00000023000a7245 */ /* 0x001fca0000201400 */
[----:B------:R-:W-:Y:S01]  /*0650*/  FADD R33, R33, R10 ;  /* 0x0000000a21217221 */ /* 0x000fe20000000000 */
[-C--:B----4-:R-:W-:Y:S02]  /*0660*/  IMAD R10, R26, R26.reuse, RZ ;  /* 0x0000001a1a0a7224 */ /* 0x090fe400078e02ff */
[C---:B-----5:R-:W-:Y:S02]  /*0670*/  IMAD R26, R3.reuse, R26, RZ ;  /* 0x0000001a031a7224 */ /* 0x060fe400078e02ff */
[----:B------:R-:W-:Y:S01]  /*0680*/  IMAD R10, R3, R3, R10 ;  /* 0x00000003030a7224 */ /* 0x000fe200078e020a */
[----:B------:R-:W-:Y:S01]  /*0690*/  I2FP.F32.U32 R3, R24 ;  /* 0x0000001800037245 */ /* 0x000fe20000201000 */
[----:B------:R-:W-:-:S03]  /*06a0*/  IMAD R36, R28, R28, RZ ;  /* 0x0000001c1c247224 */ /* 0x000fc600078e02ff */
[----:B------:R-:W-:Y:S01]  /*06b0*/  I2FP.F32.U32 R10, R10 ;  /* 0x0000000a000a7245 */ /* 0x000fe20000201000 */
[----:B------:R-:W-:Y:S01]  /*06c0*/  FADD R3, R34, R3 ;  /* 0x0000000322037221 */ /* 0x000fe20000000000 */
[----:B------:R-:W-:-:S03]  /*06d0*/  IADD3 R32, PT, PT, R32, 0x8, RZ ;  /* 0x0000000820207810 */ /* 0x000fc60007ffe0ff */
[----:B------:R-:W-:Y:S01]  /*06e0*/  FADD R3, R3, R10 ;  /* 0x0000000a03037221 */ /* 0x000fe20000000000 */
[C---:B------:R-:W-:Y:S01]  /*06f0*/  IMAD R28, R31.reuse, R28, RZ ;  /* 0x0000001c1f1c7224 */ /* 0x040fe200078e02ff */
[----:B------:R-:W-:Y:S01]  /*0700*/  I2FP.F32.S32 R26, R26 ;  /* 0x0000001a001a7245 */ /* 0x000fe20000201400 */
[----:B------:R-:W-:Y:S02]  /*0710*/  IMAD R36, R31, R31, R36 ;  /* 0x0000001f1f247224 */ /* 0x000fe400078e0224 */
[----:B------:R-:W-:Y:S01]  /*0720*/  IMAD R10, R0, R0, RZ ;  /* 0x00000000000a7224 */ /* 0x000fe200078e02ff */
[----:B------:R-:W-:Y:S01]  /*0730*/  ISETP.NE.AND P0, PT, R32, RZ, PT ;  /* 0x000000ff2000720c */ /* 0x000fe20003f05270 */
[----:B--2---:R-:W-:Y:S01]  /*0740*/  IMAD R12, R30, R30, RZ ;  /* 0x0000001e1e0c7224 */ /* 0x004fe200078e02ff */
[----:B------:R-:W-:Y:S01]  /*0750*/  I2FP.F32.S32 R13, R28 ;  /* 0x0000001c000d7245 */ /* 0x000fe20000201400 */
[----:B------:R-:W-:Y:S01]  /*0760*/  FADD R26, R33, R26 ;  /* 0x0000001a211a7221 */ /* 0x000fe20000000000 */
[----:B------:R-:W-:Y:S01]  /*0770*/  I2FP.F32.U32 R36, R36 ;  /* 0x0000002400247245 */ /* 0x000fe20000201000 */
[----:B------:R-:W-:-:S02]  /*0780*/  IMAD R0, R11, R0, RZ ;  /* 0x000000000b007224 */ /* 0x000fc400078e02ff */
[----:B------:R-:W-:Y:S02]  /*0790*/  IMAD R10, R11, R11, R10 ;  /* 0x0000000b0b0a7224 */ /* 0x000fe400078e020a */
[----:B------:R-:W-:Y:S01]  /*07a0*/  FADD R13, R26, R13 ;  /* 0x0000000d1a0d7221 */ /* 0x000fe20000000000 */
[----:B------:R-:W-:Y:S01]  /*07b0*/  FADD R3, R3, R36 ;  /* 0x0000002403037221 */ /* 0x000fe20000000000 */
[----:B------:R-:W-:Y:S02]  /*07c0*/  I2FP.F32.S32 R0, R0 ;  /* 0x0000000000007245 */ /* 0x000fe40000201400 */
[----:B------:R-:W-:-:S03]  /*07d0*/  I2FP.F32.U32 R10, R10 ;  /* 0x0000000a000a7245 */ /* 0x000fc60000201000 */
[----:B------:R-:W-:Y:S02]  /*07e0*/  FADD R0, R13, R0 ;  /* 0x000000000d007221 */ /* 0x000fe40000000000 */
[----:B------:R-:W-:Y:S01]  /*07f0*/  FADD R3, R3, R10 ;  /* 0x0000000a03037221 */ /* 0x000fe20000000000 */
[----:B------:R-:W-:Y:S02]  /*0800*/  VIADD R27, R27, 0x8 ;  /* 0x000000081b1b7836 */ /* 0x000fe40000000000 */
[C---:B---3--:R-:W-:Y:S02]  /*0810*/  IMAD R30, R29.reuse, R30, RZ ;  /* 0x0000001e1d1e7224 */ /* 0x048fe400078e02ff */
[----:B------:R-:W-:-:S03]  /*0820*/  IMAD R12, R29, R29, R12 ;  /* 0x0000001d1d0c7224 */ /* 0x000fc600078e020c */
[----:B------:R-:W-:Y:S02]  /*0830*/  I2FP.F32.S32 R11, R30 ;  /* 0x0000001e000b7245 */ /* 0x000fe40000201400 */
[----:B------:R-:W-:-:S03]  /*0840*/  I2FP.F32.U32 R12, R12 ;  /* 0x0000000c000c7245 */ /* 0x000fc60000201000 */
[----:B------:R-:W-:Y:S02]  /*0850*/  FADD R0, R0, R11 ;  /* 0x0000000b00007221 */ /* 0x000fe40000000000 */
[----:B------:R-:W-:Y:S01]  /*0860*/  FADD R3, R3, R12 ;  /* 0x0000000c03037221 */ /* 0x000fe20000000000 */
[----:B------:R-:W-:Y:S06]  /*0870*/  @P0 BRA `(.L_x_6) ;  /* 0xfffffff800c80947 */ /* 0x000fec000383ffff */
.L_x_5:
[----:B------:R-:W-:Y:S05]  /*0880*/  BSYNC.RECONVERGENT B2 ;  /* 0x0000000000027941 */ /* 0x000fea0003800200 */
.L_x_4:
[----:B------:R-:W-:Y:S04]  /*0890*/  BSSY.RECONVERGENT B2, `(.L_x_7) ;  /* 0x0000067000027945 */ /* 0x000fe80003800200 */
[----:B------:R-:W-:Y:S05]  /*08a0*/  @!P1 BRA `(.L_x_8) ;  /* 0x0000000400949947 */ /* 0x000fea0003800000 */
[----:B------:R-:W-:Y:S01]  /*08b0*/  IADD3 R8, PT, PT, R21, R14, RZ ;  /* 0x0000000e15087210 */ /* 0x000fe20007ffe0ff */
[----:B------:R-:W-:Y:S04]  /*08c0*/  BSSY.RECONVERGENT B3, `(.L_x_9) ;  /* 0x0000032000037945 */ /* 0x000fe80003800200 */
[----:B------:R-:W-:-:S05]  /*08d0*/  IMAD.MOV R8, RZ, RZ, -R8 ;  /* 0x000000ffff087224 */ /* 0x000fca00078e0a08 */
[----:B------:R-:W-:-:S04]  /*08e0*/  PRMT R9, R8, 0x7710, RZ ;  /* 0x0000771008097816 */ /* 0x000fc800000000ff */
[----:B-1----:R-:W-:-:S04]  /*08f0*/  IADD3 R8, PT, PT, R16, R9, RZ ;  /* 0x0000000910087210 */ /* 0x002fc80007ffe0ff */
[----:B------:R-:W-:-:S04]  /*0900*/  LOP3.LUT R8, R8, 0x7, RZ, 0xc0, !PT ;  /* 0x0000000708087812 */ /* 0x000fc800078ec0ff */
[C---:B------:R-:W-:Y:S01]  /*0910*/  LOP3.LUT P1, RZ, R8.reuse, 0x3, RZ, 0xc0, !PT ;  /* 0x0000000308ff7812 */ /* 0x040fe2000782c0ff */
[----:B------:R-:W-:-:S05]  /*0920*/  VIADD R9, R8, 0xffffffff ;  /* 0xffffffff08097836 */ /* 0x000fca0000000000 */
[----:B------:R-:W-:-:S13]  /*0930*/  ISETP.GE.U32.AND P0, PT, R9, 0x3, PT ;  /* 0x000000030900780c */ /* 0x000fda0003f06070 */
[----:B------:R-:W-:Y:S05]  /*0940*/  @!P0 BRA `(.L_x_10) ;  /* 0x0000000000a48947 */ /* 0x000fea0003800000 */
[----:B------:R-:W0:Y:S01]  /*0950*/  LDC.64 R8, c[0x0][0x380] ;  /* 0x0000e000ff087b82 */ /* 0x000e220000000a00 */
[----:B------:R-:W-:-:S05]  /*0960*/  IADD3 R11, PT, PT, R18, R25, RZ ;  /* 0x00000019120b7210 */ /* 0x000fca0007ffe0ff */
[----:B0-----:R-:W-:-:S05]  /*0970*/  IMAD.WIDE R8, R11, 0x4, R8 ;  /* 0x000000040b087825 */ /* 0x001fca00078e0208 */
[----:B------:R-:W2:Y:S01]  /*0980*/  LDG.E R26, desc[UR6][R8.64] ;  /* 0x00000006081a7981 */ /* 0x000ea2000c1e1900 */
[----:B------:R-:W-:-:S03]  /*0990*/  IMAD.WIDE R10, R23, 0x4, R8 ;  /* 0x00000004170a7825 */ /* 0x000fc600078e0208 */
[----:B------:R-:W3:Y:S04]  /*09a0*/  LDG.E R13, desc[UR6][R8.64+0x4] ;  /* 0x00000406080d7981 */ /* 0x000ee8000c1e1900 */
[----:B------:R-:W4:Y:S04]  /*09b0*/  LDG.E R31, desc[UR6][R10.64] ;  /* 0x000000060a1f7981 */ /* 0x000f28000c1e1900 */
[----:B------:R-:W3:Y:S04]  /*09c0*/  LDG.E R28, desc[UR6][R10.64+0x4] ;  /* 0x000004060a1c7981 */ /* 0x000ee8000c1e1900 */
[----:B------:R-:W5:Y:S04]  /*09d0*/  LDG.E R12, desc[UR6][R10.64+0x8] ;  /* 0x000008060a0c7981 */ /* 0x000f68000c1e1900 */
[----:B------:R-:W5:Y:S04]  /*09e0*/  LDG.E R27, desc[UR6][R8.64+0x8] ;  /* 0x00000806081b7981 */ /* 0x000f68000c1e1900 */
[----:B------:R-:W5:Y:S04]  /*09f0*/  LDG.E R24, desc[UR6][R10.64+0xc] ;  /* 0x00000c060a187981 */ /* 0x000f68000c1e1900 */
[----:B------:R0:W5:Y:S01]  /*0a00*/  LDG.E R29, desc[UR6][R8.64+0xc] ;  /* 0x00000c06081d7981 */ /* 0x000162000c1e1900 */
[----:B------:R-:W-:-:S02]  /*0a10*/  VIADD R25, R25, 0x4 ;  /* 0x0000000419197836 */ /* 0x000fc40000000000 */
[-C--:B----4-:R-:W-:Y:S02]  /*0a20*/  IMAD R33, R31, R31.reuse, RZ ;  /* 0x0000001f1f217224 */ /* 0x090fe400078e02ff */
[C---:B--2---:R-:W-:Y:S02]  /*0a30*/  IMAD R31, R26.reuse, R31, RZ ;  /* 0x0000001f1a1f7224 */ /* 0x044fe400078e02ff */
[----:B------:R-:W-:Y:S02]  /*0a40*/  IMAD R33, R26, R26, R33 ;  /* 0x0000001a1a217224 */ /* 0x000fe400078e0221 */
[-C--:B---3--:R-:W-:Y:S01]  /*0a50*/  IMAD R30, R13, R28.reuse, RZ ;  /* 0x0000001c0d1e7224 */ /* 0x088fe200078e02ff */
[----:B------:R-:W-:Y:S01]  /*0a60*/  I2FP.F32.S32 R31, R31 ;  /* 0x0000001f001f7245 */ /* 0x000fe20000201400 */
[----:B------:R-:W-:Y:S01]  /*0a70*/  IMAD R28, R28, R28, RZ ;  /* 0x0000001c1c1c7224 */ /* 0x000fe200078e02ff */
[----:B------:R-:W-:-:S03]  /*0a80*/  I2FP.F32.U32 R26, R33 ;  /* 0x00000021001a7245 */ /* 0x000fc60000201000 */
[----:B------:R-:W-:Y:S01]  /*0a90*/  FADD R31, R0, R31 ;  /* 0x0000001f001f7221 */ /* 0x000fe20000000000 */
[-C--:B-----5:R-:W-:Y:S02]  /*0aa0*/  IMAD R0, R12, R12.reuse, RZ ;  /* 0x0000000c0c007224 */ /* 0x0a0fe400078e02ff */
[----:B------:R-:W-:Y:S02]  /*0ab0*/  IMAD R28, R13, R13, R28 ;  /* 0x0000000d0d1c7224 */ /* 0x000fe400078e021c */
[----:B------:R-:W-:Y:S01]  /*0ac0*/  FADD R26, R3, R26 ;  /* 0x0000001a031a7221 */ /* 0x000fe20000000000 */
[C---:B------:R-:W-:Y:S01]  /*0ad0*/  IMAD R12, R27.reuse, R12, RZ ;  /* 0x0000000c1b0c7224 */ /* 0x040fe200078e02ff */
[----:B------:R-:W-:Y:S01]  /*0ae0*/  I2FP.F32.S32 R30, R30 ;  /* 0x0000001e001e7245 */ /* 0x000fe20000201400 */
[----:B------:R-:W-:Y:S01]  /*0af0*/  IMAD R0, R27, R27, R0 ;  /* 0x0000001b1b007224 */ /* 0x000fe200078e0200 */
[----:B------:R-:W-:Y:S01]  /*0b00*/  I2FP.F32.U32 R3, R28 ;  /* 0x0000001c00037245 */ /* 0x000fe20000201000 */
[----:B0-----:R-:W-:Y:S01]  /*0b10*/  IMAD R8, R24, R24, RZ ;  /* 0x0000001818087224 */ /* 0x001fe200078e02ff */
[----:B------:R-:W-:Y:S01]  /*0b20*/  I2FP.F32.S32 R9, R12 ;  /* 0x0000000c00097245 */ /* 0x000fe20000201400 */
[C---:B------:R-:W-:Y:S01]  /*0b30*/  IMAD R24, R29.reuse, R24, RZ ;  /* 0x000000181d187224 */ /* 0x040fe200078e02ff */
[----:B------:R-:W-:Y:S01]  /*0b40*/  I2FP.F32.U32 R0, R0 ;  /* 0x0000000000007245 */ /* 0x000fe20000201000 */
[----:B------:R-:W-:-:S02]  /*0b50*/  IMAD R8, R29, R29, R8 ;  /* 0x0000001d1d087224 */ /* 0x000fc400078e0208 */
[----:B------:R-:W-:Y:S01]  /*0b60*/  FADD R30, R31, R30 ;  /* 0x0000001e1f1e7221 */ /* 0x000fe20000000000 */
[----:B------:R-:W-:Y:S01]  /*0b70*/  FADD R3, R26, R3 ;  /* 0x000000031a037221 */ /* 0x000fe20000000000 */
[----:B------:R-:W-:Y:S02]  /*0b80*/  I2FP.F32.S32 R24, R24 ;  /* 0x0000001800187245 */ /* 0x000fe40000201400 */
[----:B------:R-:W-:Y:S01]  /*0b90*/  I2FP.F32.U32 R8, R8 ;  /* 0x0000000800087245 */ /* 0x000fe20000201000 */
[----:B------:R-:W-:Y:S01]  /*0ba0*/  FADD R9, R30, R9 ;  /* 0x000000091e097221 */ /* 0x000fe20000000000 */
[----:B------:R-:W-:-:S03]  /*0bb0*/  FADD R3, R3, R0 ;  /* 0x0000000003037221 */ /* 0x000fc60000000000 */
[----:B------:R-:W-:Y:S01]  /*0bc0*/  FADD R0, R9, R24 ;  /* 0x0000001809007221 */ /* 0x000fe20000000000 */
[----:B------:R-:W-:-:S07]  /*0bd0*/  FADD R3, R3, R8 ;  /* 0x0000000803037221 */ /* 0x000fce0000000000 */
.L_x_10:
[----:B------:R-:W-:Y:S05]  /*0be0*/  BSYNC.RECONVERGENT B3 ;  /* 0x0000000000037941 */ /* 0x000fea0003800200 */
.L_x_9:
[----:B------:R-:W-:Y:S05]  /*0bf0*/  @!P1 BRA `(.L_x_8) ;  /* 0x0000000000c09947 */ /* 0x000fea0003800000 */
[----:B------:R-:W-:Y:S01]  /*0c00*/  IADD3 R8, PT, PT, R21, R15, RZ ;  /* 0x0000000f15087210 */ /* 0x000fe20007ffe0ff */
[----:B------:R-:W-:Y:S04]  /*0c10*/  BSSY.RECONVERGENT B3, `(.L_x_11) ;  /* 0x0000020000037945 */ /* 0x000fe80003800200 */
[----:B------:R-:W-:-:S05]  /*0c20*/  IMAD.MOV R8, RZ, RZ, -R8 ;  /* 0x000000ffff087224 */ /* 0x000fca00078e0a08 */
[----:B------:R-:W-:-:S04]  /*0c30*/  PRMT R9, R8, 0x7710, RZ ;  /* 0x0000771008097816 */ /* 0x000fc800000000ff */
[----:B------:R-:W-:-:S04]  /*0c40*/  IADD3 R9, PT, PT, R16, R9, RZ ;  /* 0x0000000910097210 */ /* 0x000fc80007ffe0ff */
[C---:B------:R-:W-:Y:S02]  /*0c50*/  LOP3.LUT R10, R9.reuse, 0x3, RZ, 0xc0, !PT ;  /* 0x00000003090a7812 */ /* 0x040fe400078ec0ff */
[----:B------:R-:W-:Y:S02]  /*0c60*/  LOP3.LUT R8, R9, 0x1, RZ, 0xc0, !PT ;  /* 0x0000000109087812 */ /* 0x000fe400078ec0ff */
[----:B------:R-:W-:Y:S02]  /*0c70*/  ISETP.NE.AND P0, PT, R10, 0x1, PT ;  /* 0x000000010a00780c */ /* 0x000fe40003f05270 */
[----:B------:R-:W-:-:S11]  /*0c80*/  ISETP.NE.U32.AND P1, PT, R8, 0x1, PT ;  /* 0x000000010800780c */ /* 0x000fd60003f25070 */
[----:B------:R-:W-:Y:S05]  /*0c90*/  @!P0 BRA `(.L_x_12) ;  /* 0x00000000005c8947 */ /* 0x000fea0003800000 */
[----:B------:R-:W0:Y:S01]  /*0ca0*/  LDC.64 R8, c[0x0][0x380] ;  /* 0x0000e000ff087b82 */ /* 0x000e220000000a00 */
[----:B------:R-:W-:-:S04]  /*0cb0*/  IMAD.IADD R11, R18, 0x1, R25 ;  /* 0x00000001120b7824 */ /* 0x000fc800078e0219 */
[----:B0-----:R-:W-:-:S05]  /*0cc0*/  IMAD.WIDE R8, R11, 0x4, R8 ;  /* 0x000000040b087825 */ /* 0x001fca00078e0208 */
[----:B------:R-:W2:Y:S01]  /*0cd0*/  LDG.E R12, desc[UR6][R8.64] ;  /* 0x00000006080c7981 */ /* 0x000ea2000c1e1900 */
[----:B------:R-:W-:-:S03]  /*0ce0*/  IMAD.WIDE R10, R23, 0x4, R8 ;  /* 0x00000004170a7825 */ /* 0x000fc600078e0208 */
[----:B------:R-:W3:Y:S04]  /*0cf0*/  LDG.E R24, desc[UR6][R8.64+0x4] ;  /* 0x0000040608187981 */ /* 0x000ee8000c1e1900 */
[----:B------:R-:W4:Y:S04]  /*0d00*/  LDG.E R13, desc[UR6][R10.64] ;  /* 0x000000060a0d7981 */ /* 0x000f28000c1e1900 */
[----:B------:R-:W5:Y:S01]  /*0d10*/  LDG.E R29, desc[UR6][R10.64+0x4] ;  /* 0x000004060a1d7981 */ /* 0x000f62000c1e1900 */
[----:B------:R-:W-:Y:S01]  /*0d20*/  IADD3 R25, PT, PT, R25, 0x2, RZ ;  /* 0x0000000219197810 */ /* 0x000fe20007ffe0ff */
[----:B----4-:R-:W-:-:S02]  /*0d30*/  IMAD R27, R13, R13, RZ ;  /* 0x0000000d0d1b7224 */ /* 0x010fc400078e02ff */
[C---:B--2---:R-:W-:Y:S02]  /*0d40*/  IMAD R13, R12.reuse, R13, RZ ;  /* 0x0000000d0c0d7224 */ /* 0x044fe400078e02ff */
[----:B------:R-:W-:Y:S02]  /*0d50*/  IMAD R27, R12, R12, R27 ;  /* 0x0000000c0c1b7224 */ /* 0x000fe400078e021b */
[----:B-----5:R-:W-:Y:S01]  /*0d60*/  IMAD R31, R29, R29, RZ ;  /* 0x0000001d1d1f7224 */ /* 0x020fe200078e02ff */
[----:B------:R-:W-:Y:S01]  /*0d70*/  I2FP.F32.S32 R13, R13 ;  /* 0x0000000d000d7245 */ /* 0x000fe20000201400 */
[C---:B---3--:R-:W-:Y:S01]  /*0d80*/  IMAD R29, R24.reuse, R29, RZ ;  /* 0x0000001d181d7224 */ /* 0x048fe200078e02ff */
[----:B------:R-:W-:Y:S01]  /*0d90*/  I2FP.F32.U32 R12, R27 ;  /* 0x0000001b000c7245 */ /* 0x000fe20000201000 */
[----:B------:R-:W-:Y:S02]  /*0da0*/  IMAD R31, R24, R24, R31 ;  /* 0x00000018181f7224 */ /* 0x000fe400078e021f */
[----:B------:R-:W-:Y:S01]  /*0db0*/  FADD R0, R0, R13 ;  /* 0x0000000d00007221 */ /* 0x000fe20000000000 */
[----:B------:R-:W-:Y:S01]  /*0dc0*/  I2FP.F32.S32 R29, R29 ;  /* 0x0000001d001d7245 */ /* 0x000fe20000201400 */
[----:B------:R-:W-:Y:S01]  /*0dd0*/  FADD R3, R3, R12 ;  /* 0x0000000c03037221 */ /* 0x000fe20000000000 */
[----:B------:R-:W-:-:S03]  /*0de0*/  I2FP.F32.U32 R8, R31 ;  /* 0x0000001f00087245 */ /* 0x000fc60000201000 */
[----:B------:R-:W-:Y:S02]  /*0df0*/  FADD R0, R0, R29 ;  /* 0x0000001d00007221 */ /* 0x000fe40000000000 */
[----:B------:R-:W-:-:S07]  /*0e00*/  FADD R3, R3, R8 ;  /* 0x0000000803037221 */ /* 0x000fce0000000000 */
.L_x_12:
[----:B------:R-:W-:Y:S05]  /*0e10*/  BSYNC.RECONVERGENT B3 ;  /* 0x0000000000037941 */ /* 0x000fea0003800200 */
.L_x_11:
[----:B------:R-:W-:Y:S05]  /*0e20*/  @P1 BRA `(.L_x_8) ;  /* 0x0000000000341947 */ /* 0x000fea0003800000 */
[----:B------:R-:W0:Y:S01]  /*0e30*/  LDC.64 R8, c[0x0][0x380] ;  /* 0x0000e000ff087b82 */ /* 0x000e220000000a00 */
[----:B------:R-:W-:-:S04]  /*0e40*/  IMAD.IADD R25, R18, 0x1, R25 ;  /* 0x0000000112197824 */ /* 0x000fc800078e0219 */
[----:B0-----:R-:W-:-:S04]  /*0e50*/  IMAD.WIDE R8, R25, 0x4, R8 ;  /* 0x0000000419087825 */ /* 0x001fc800078e0208 */
[----:B------:R-:W-:Y:S02]  /*0e60*/  IMAD.WIDE R10, R23, 0x4, R8 ;  /* 0x00000004170a7825 */ /* 0x000fe400078e0208 */
[----:B------:R-:W2:Y:S04]  /*0e70*/  LDG.E R8, desc[UR6][R8.64] ;  /* 0x0000000608087981 */ /* 0x000ea8000c1e1900 */
[----:B------:R-:W3:Y:S02]  /*0e80*/  LDG.E R11, desc[UR6][R10.64] ;  /* 0x000000060a0b7981 */ /* 0x000ee4000c1e1900 */
[-C--:B---3--:R-:W-:Y:S02]  /*0e90*/  IMAD R13, R11, R11.reuse, RZ ;  /* 0x0000000b0b0d7224 */ /* 0x088fe400078e02ff */
[----:B--2---:R-:W-:-:S02]  /*0ea0*/  IMAD R12, R8, R11, RZ ;  /* 0x0000000b080c7224 */ /* 0x004fc400078e02ff */
[----:B------:R-:W-:-:S03]  /*0eb0*/  IMAD R23, R8, R8, R13 ;  /* 0x0000000808177224 */ /* 0x000fc600078e020d */
[----:B------:R-:W-:Y:S02]  /*0ec0*/  I2FP.F32.S32 R13, R12 ;  /* 0x0000000c000d7245 */ /* 0x000fe40000201400 */
[----:B------:R-:W-:-:S03]  /*0ed0*/  I2FP.F32.U32 R12, R23 ;  /* 0x00000017000c7245 */ /* 0x000fc60000201000 */
[----:B------:R-:W-:Y:S02]  /*0ee0*/  FADD R0, R0, R13 ;  /* 0x0000000d00007221 */ /* 0x000fe40000000000 */
[----:B------:R-:W-:-:S07]  /*0ef0*/  FADD R3, R3, R12 ;  /* 0x0000000c03037221 */ /* 0x000fce0000000000 */
.L_x_8:
[----:B------:R-:W-:Y:S05]  /*0f00*/  BSYNC.RECONVERGENT B2 ;  /* 0x0000000000027941 */ /* 0x000fea0003800200 */
.L_x_7:
[----:B------:R-:W-:-:S07]  /*0f10*/  FADD R8, R0, R0 ;  /* 0x0000000000087221 */ /* 0x000fce0000000000 */
.L_x_3:
[----:B------:R-:W-:Y:S05]  /*0f20*/  BSYNC.RECONVERGENT B1 ;  /* 0x0000000000017941 */ /* 0x000fea0003800200 */
.L_x_2:
[----:B------:R-:W0:Y:S01]  /*0f30*/  MUFU.RCP R0, R3 ;  /* 0x0000000300007308 */ /* 0x000e220000001000 */
[----:B------:R-:W-:Y:S01]  /*0f40*/  BSSY.RECONVERGENT B1, `(.L_x_13) ;  /* 0x000000c000017945 */ /* 0x000fe20003800200 */
[----:B------:R-:W-:-:S06]  /*0f50*/  FSETP.GT.AND P2, PT, R3, RZ, PT ;  /* 0x000000ff0300720b */ /* 0x000fcc0003f44000 */
[----:B------:R-:W2:Y:S01]  /*0f60*/  FCHK P0, R8, R3 ;  /* 0x0000000308007302 */ /* 0x000ea20000000000 */
[----:B0-----:R-:W-:-:S04]  /*0f70*/  FFMA R9, R0, -R3, 1 ;  /* 0x3f80000000097423 */ /* 0x001fc80000000803 */
[----:B------:R-:W-:-:S04]  /*0f80*/  FFMA R0, R0, R9, R0 ;  /* 0x0000000900007223 */ /* 0x000fc80000000000 */
[----:B------:R-:W-:-:S04]  /*0f90*/  FFMA R9, R0, R8, RZ ;  /* 0x0000000800097223 */ /* 0x000fc800000000ff */
[----:B------:R-:W-:-:S04]  /*0fa0*/  FFMA R10, R9, -R3, R8 ;  /* 0x80000003090a7223 */ /* 0x000fc80000000008 */
[----:B------:R-:W-:Y:S01]  /*0fb0*/  FFMA R0, R0, R10, R9 ;  /* 0x0000000a00007223 */ /* 0x000fe20000000009 */
[----:B--2---:R-:W-:Y:S06]  /*0fc0*/  @!P0 BRA `(.L_x_14) ;  /* 0x00000000000c8947 */ /* 0x004fec0003800000 */
[----:B------:R-:W-:Y:S02]  /*0fd0*/  MOV R0, R8 ;  /* 0x0000000800007202 */ /* 0x000fe40000000f00 */
[----:B------:R-:W-:-:S07]  /*0fe0*/  MOV R8, 0x1000 ;  /* 0x0000100000087802 */ /* 0x000fce0000000f00 */
[----:B-1----:R-:W-:Y:S05]  /*0ff0*/  CALL.REL.NOINC `($__internal_0_$__cuda_sm3x_div_rn_noftz_f32_slowpath) ;  /* 0x0000000400d07944 */ /* 0x002fea0003c00000 */
.L_x_14:
[----:B------:R-:W-:Y:S05]  /*1000*/  BSYNC.RECONVERGENT B1 ;  /* 0x0000000000017941 */ /* 0x000fea0003800200 */
.L_x_13:
[----:B------:R-:W-:Y:S01]  /*1010*/  VIADD R3, R6, 0x1 ;  /* 0x0000000106037836 */ /* 0x000fe20000000000 */
[----:B------:R-:W-:Y:S01]  /*1020*/  FSEL R0, R0, RZ, P2 ;  /* 0x000000ff00007208 */ /* 0x000fe20001000000 */
[----:B------:R-:W-:Y:S01]  /*1030*/  VIADD R15, R15, 0x1 ;  /* 0x000000010f0f7836 */ /* 0x000fe20000000000 */
[----:B------:R-:W-:Y:S02]  /*1040*/  IADD3 R14, PT, PT, R14, 0x1, RZ ;  /* 0x000000010e0e7810 */ /* 0x000fe40007ffe0ff */
[----:B------:R-:W-:Y:S02]  /*1050*/  PRMT R23, R3, 0x9910, RZ ;  /* 0x0000991003177816 */ /* 0x000fe400000000ff */
[----:B------:R-:W-:Y:S02]  /*1060*/  FSETP.GT.AND P0, PT, R0, R17, PT ;  /* 0x000000110000720b */ /* 0x000fe40003f04000 */
[----:B------:R-:W-:Y:S02]  /*1070*/  ISETP.GT.AND P1, PT, R20, R23, PT ;  /* 0x000000171400720c */ /* 0x000fe40003f24270 */
[----:B------:R-:W-:-:S02]  /*1080*/  SEL R19, R6, R19, P0 ;  /* 0x0000001306137207 */ /* 0x000fc40000000000 */
[----:B------:R-:W-:Y:S02]  /*1090*/  FSEL R17, R0, R17, P0 ;  /* 0x0000001100117208 */ /* 0x000fe40000000000 */
[----:B------:R-:W-:-:S07]  /*10a0*/  PRMT R6, R3, 0x7610, R6 ;  /* 0x0000761003067816 */ /* 0x000fce0000000006 */
[----:B------:R-:W-:Y:S05]  /*10b0*/  @P1 BRA `(.L_x_15) ;  /* 0xfffffff000641947 */ /* 0x000fea000383ffff */
.L_x_1:
[----:B------:R-:W-:Y:S05]  /*10c0*/  BSYNC.RECONVERGENT B0 ;  /* 0x0000000000007941 */ /* 0x000fea0003800200 */
.L_x_0:
[----:B------:R-:W0:Y:S01]  /*10d0*/  S2R R0, SR_TID.X ;  /* 0x0000000000007919 */ /* 0x000e220000002100 */
[----:B------:R-:W2:Y:S01]  /*10e0*/  S2UR UR5, SR_CgaCtaId ;  /* 0x00000000000579c3 */ /* 0x000ea20000008800 */
[----:B------:R-:W-:Y:S01]  /*10f0*/  UMOV UR4, 0x400 ;  /* 0x0000040000047882 */ /* 0x000fe20000000000 */
[----:B------:R-:W3:Y:S01]  /*1100*/  F2I.TRUNC.NTZ R4, R17 ;  /* 0x0000001100047305 */ /* 0x000ee2000020f100 */
[----:B------:R-:W-:Y:S02]  /*1110*/  PRMT R5, R19, 0x9910, RZ ;  /* 0x0000991013057816 */ /* 0x000fe400000000ff */
[----:B------:R-:W-:Y:S01]  /*1120*/  ISETP.NE.AND P0, PT, R22, RZ, PT ;  /* 0x000000ff1600720c */ /* 0x000fe20003f05270 */
[----:B--2---:R-:W-:-:S06]  /*1130*/  ULEA UR4, UR5, UR4, 0x18 ;  /* 0x0000000405047291 */ /* 0x004fcc000f8ec0ff */
[----:B------:R-:W-:Y:S02]  /*1140*/  LEA R3, R7, UR4, 0x5 ;  /* 0x0000000407037c11 */ /* 0x000fe4000f8e28ff */
[----:B0-----:R-:W-:-:S04]  /*1150*/  SHF.L.U32 R0, R0, 0x3, RZ ;  /* 0x0000000300007819 */ /* 0x001fc800000006ff */
[----:B------:R-:W-:-:S05]  /*1160*/  LOP3.LUT R0, R0, 0x18, RZ, 0xc0, !PT ;  /* 0x0000001800007812 */ /* 0x000fca00078ec0ff */
[----:B------:R-:W-:-:S05]  /*1170*/  IMAD.IADD R0, R3, 0x1, R0 ;  /* 0x0000000103007824 */ /* 0x000fca00078e0200 */
[----:B---3--:R0:W-:Y:S01]  /*1180*/  STS.64 [R0], R4 ;  /* 0x0000000400007388 */ /* 0x0081e20000000a00 */
[----:B------:R-:W-:Y:S06]  /*1190*/  BAR.SYNC.DEFER_BLOCKING 0x0 ;  /* 0x0000000000007b1d */ /* 0x000fec0000010000 */
[----:B------:R-:W-:Y:S05]  /*11a0*/  @P0 EXIT ;  /* 0x000000000000094d */ /* 0x000fea0003800000 */
[----:B0-----:R-:W0:Y:S01]  /*11b0*/  LDS R0, [R3+0x8] ;  /* 0x0000080003007984 */ /* 0x001e220000000800 */
[----:B------:R-:W2:Y:S01]  /*11c0*/  LDCU UR4, c[0x0][0x3a0] ;  /* 0x00007400ff0477ac */ /* 0x000ea20008000800 */
[----:B------:R-:W-:Y:S02]  /*11d0*/  BSSY.RECONVERGENT B0, `(.L_x_16) ;  /* 0x000001f000007945 */ /* 0x000fe40003800200 */
[----:B------:R-:W3:Y:S04]  /*11e0*/  LDS R4, [R3+0x10] ;  /* 0x0000100003047984 */ /* 0x000ee80000000800 */
[----:B------:R-:W4:Y:S01]  /*11f0*/  LDS R5, [R3+0x18] ;  /* 0x0000180003057984 */ /* 0x000f220000000800 */
[----:B0-----:R-:W-:-:S04]  /*1200*/  I2FP.F32.S32 R0, R0 ;  /* 0x0000000000007245 */ /* 0x001fc80000201400 */
[----:B------:R-:W-:Y:S02]  /*1210*/  FSETP.GEU.AND P0, PT, R17, R0, PT ;  /* 0x000000001100720b */ /* 0x000fe40003f0e000 */
[----:B---3--:R-:W-:-:S11]  /*1220*/  I2FP.F32.S32 R4, R4 ;  /* 0x0000000400047245 */ /* 0x008fd60000201400 */
[----:B------:R-:W-:Y:S02]  /*1230*/  @!P0 MOV R17, R0 ;  /* 0x0000000000118202 */ /* 0x000fe40000000f00 */
[----:B----4-:R-:W-:Y:S02]  /*1240*/  I2FP.F32.S32 R0, R5 ;  /* 0x0000000500007245 */ /* 0x010fe40000201400 */
[----:B------:R-:W-:-:S13]  /*1250*/  FSETP.GEU.AND P1, PT, R17, R4, PT ;  /* 0x000000041100720b */ /* 0x000fda0003f2e000 */
[----:B------:R-:W-:Y:S02]  /*1260*/  @!P1 IMAD.MOV.U32 R17, RZ, RZ, R4 ;  /* 0x000000ffff119224 */ /* 0x000fe400078e0004 */
[----:B------:R-:W-:Y:S03]  /*1270*/  @!P1 LDS.U16 R4, [R3+0x14] ;  /* 0x0000140003049984 */ /* 0x000fe60000000400 */
[----:B------:R-:W-:Y:S02]  /*1280*/  FSETP.GEU.AND P2, PT, R17, R0, PT ;  /* 0x000000001100720b */ /* 0x000fe40003f4e000 */
[----:B------:R-:W0:Y:S11]  /*1290*/  @!P0 LDS.U16 R0, [R3+0xc] ;  /* 0x00000c0003008984 */ /* 0x000e360000000400 */
[----:B------:R-:W3:Y:S01]  /*12a0*/  @!P2 LDS.U16 R5, [R3+0x1c] ;  /* 0x00001c000305a984 */ /* 0x000ee20000000400 */
[----:B0-----:R-:W-:-:S02]  /*12b0*/  @!P0 PRMT R19, R0, 0x7610, R19 ;  /* 0x0000761000138816 */ /* 0x001fc40000000013 */
[----:B--2---:R-:W-:Y:S02]  /*12c0*/  I2FP.F32.S32 R0, UR4 ;  /* 0x0000000400007c45 */ /* 0x004fe40008201400 */
[----:B------:R-:W-:-:S04]  /*12d0*/  @!P1 PRMT R19, R4, 0x7610, R19 ;  /* 0x0000761004139816 */ /* 0x000fc80000000013 */
[----:B---3--:R-:W-:-:S06]  /*12e0*/  @!P2 PRMT R19, R5, 0x7610, R19 ;  /* 0x000076100513a816 */ /* 0x008fcc0000000013 */
[----:B------:R-:W0:Y:S08]  /*12f0*/  I2F.S16 R19, R19 ;  /* 0x0000001300137306 */ /* 0x000e300000101400 */
[----:B0-----:R-:W0:Y:S08]  /*1300*/  MUFU.RCP R4, R19 ;  /* 0x0000001300047308 */ /* 0x001e300000001000 */
[----:B------:R-:W2:Y:S01]  /*1310*/  FCHK P0, R0, R19 ;  /* 0x0000001300007302 */ /* 0x000ea20000000000 */
[----:B0-----:R-:W-:-:S04]  /*1320*/  FFMA R5, -R19, R4, 1 ;  /* 0x3f80000013057423 */ /* 0x001fc80000000104 */
[----:B------:R-:W-:-:S04]  /*1330*/  FFMA R5, R4, R5, R4 ;  /* 0x0000000504057223 */ /* 0x000fc80000000004 */
[----:B------:R-:W-:-:S04]  /*1340*/  FFMA R4, R0, R5, RZ ;  /* 0x0000000500047223 */ /* 0x000fc800000000ff */
[----:B------:R-:W-:-:S04]  /*1350*/  FFMA R3, -R19, R4, R0 ;  /* 0x0000000413037223 */ /* 0x000fc80000000100 */
[----:B------:R-:W-:Y:S01]  /*1360*/  FFMA R3, R5, R3, R4 ;  /* 0x0000000305037223 */ /* 0x000fe20000000004 */
[----:B--2---:R-:W-:Y:S06]  /*1370*/  @!P0 BRA `(.L_x_17) ;  /* 0x0000000000108947 */ /* 0x004fec0003800000 */
[----:B------:R-:W-:Y:S02]  /*1380*/  MOV R3, R19 ;  /* 0x0000001300037202 */ /* 0x000fe40000000f00 */
[----:B------:R-:W-:-:S07]  /*1390*/  MOV R8, 0x13b0 ;  /* 0x000013b000087802 */ /* 0x000fce0000000f00 */
[----:B-1----:R-:W-:Y:S05]  /*13a0*/  CALL.REL.NOINC `($__internal_0_$__cuda_sm3x_div_rn_noftz_f32_slowpath) ;  /* 0x0000000000e47944 */ /* 0x002fea0003c00000 */
[----:B------:R-:W-:-:S07]  /*13b0*/  IMAD.MOV.U32 R3, RZ, RZ, R0 ;  /* 0x000000ffff037224 */ /* 0x000fce00078e0000 */
.L_x_17:
[----:B------:R-:W-:Y:S05]  /*13c0*/  BSYNC.RECONVERGENT B0 ;  /* 0x0000000000007941 */ /* 0x000fea0003800200 */
.L_x_16:
[----:B------:R-:W-:Y:S02]  /*13d0*/  HFMA2 R5, -RZ, RZ, 0.884765625, -12360 ;  /* 0x3b14f209ff057431 */ /* 0x000fe400000001ff */
[----:B------:R-:W-:Y:S01]  /*13e0*/  IMAD.MOV.U32 R0, RZ, RZ, 0x43dc0000 ;  /* 0x43dc0000ff007424 */ /* 0x000fe200078e00ff */
[----:B------:R-:W0:Y:S01]  /*13f0*/  FCHK P0, R3, 440 ;  /* 0x43dc000003007902 */ /* 0x000e220000000000 */
[----:B------:R-:W-:Y:S02]  /*1400*/  BSSY.RECONVERGENT B0, `(.L_x_18) ;  /* 0x000000b000007945 */ /* 0x000fe40003800200 */
[----:B------:R-:W-:-:S04]  /*1410*/  FFMA R0, R5, -R0, 1 ;  /* 0x3f80000005007423 */ /* 0x000fc80000000800 */
[----:B------:R-:W-:-:S04]  /*1420*/  FFMA R0, R0, R5, 0.0022727272007614374161 ;  /* 0x3b14f20900007423 */ /* 0x000fc80000000005 */
[----:B------:R-:W-:-:S04]  /*1430*/  FFMA R4, R0, R3, RZ ;  /* 0x0000000300047223 */ /* 0x000fc800000000ff */
[----:B------:R-:W-:-:S04]  /*1440*/  FFMA R5, R4, -440, R3 ;  /* 0xc3dc000004057823 */ /* 0x000fc80000000003 */
[----:B------:R-:W-:Y:S01]  /*1450*/  FFMA R0, R0, R5, R4 ;  /* 0x0000000500007223 */ /* 0x000fe20000000004 */
[----:B0-----:R-:W-:Y:S06]  /*1460*/  @!P0 BRA `(.L_x_19) ;  /* 0x0000000000108947 */ /* 0x001fec0003800000 */
[----:B------:R-:W-:Y:S01]  /*1470*/  MOV R0, R3 ;  /* 0x0000000300007202 */ /* 0x000fe20000000f00 */
[----:B------:R-:W-:Y:S01]  /*1480*/  IMAD.MOV.U32 R3, RZ, RZ, 0x43dc0000 ;  /* 0x43dc0000ff037424 */ /* 0x000fe200078e00ff */
[----:B------:R-:W-:-:S07]  /*1490*/  MOV R8, 0x14b0 ;  /* 0x000014b000087802 */ /* 0x000fce0000000f00 */
[----:B-1----:R-:W-:Y:S05]  /*14a0*/  CALL.REL.NOINC `($__internal_0_$__cuda_sm3x_div_rn_noftz_f32_slowpath) ;  /* 0x0000000000a47944 */ /* 0x002fea0003c00000 */
.L_x_19:
[----:B------:R-:W-:Y:S05]  /*14b0*/  BSYNC.RECONVERGENT B0 ;  /* 0x0000000000007941 */ /* 0x000fea0003800200 */
.L_x_18:
[----:B------:R-:W-:Y:S01]  /*14c0*/  MOV R6, R0 ;  /* 0x0000000000067202 */ /* 0x000fe20000000f00 */
[----:B------:R-:W-:-:S03]  /*14d0*/  IMAD.MOV.U32 R5, RZ, RZ, 0x3dc6b27f ;  /* 0x3dc6b27fff057424 */ /* 0x000fc600078e00ff */
[----:B------:R-:W-:-:S13]  /*14e0*/  FSETP.GEU.AND P0, PT, R6, 1.175494350822287508e-38, PT ;  /* 0x008000000600780b */ /* 0x000fda0003f0e000 */
[----:B------:R-:W-:-:S04]  /*14f0*/  @!P0 FMUL R6, R6, 8388608 ;  /* 0x4b00000006068820 */ /* 0x000fc80000400000 */
[----:B------:R-:W-:-:S05]  /*1500*/  VIADD R0, R6, 0xc0cafb0d ;  /* 0xc0cafb0d06007836 */ /* 0x000fca0000000000 */
[----:B------:R-:W-:-:S04]  /*1510*/  LOP3.LUT R3, R0, 0xff800000, RZ, 0xc0, !PT ;  /* 0xff80000000037812 */ /* 0x000fc800078ec0ff */
[-C--:B------:R-:W-:Y:S02]  /*1520*/  IADD3 R0, PT, PT, R6, -R3.reuse, RZ ;  /* 0x8000000306007210 */ /* 0x080fe40007ffe0ff */
[----:B------:R-:W-:-:S03]  /*1530*/  I2FP.F32.S32 R3, R3 ;  /* 0x0000000300037245 */ /* 0x000fc60000201400 */
[----:B------:R-:W-:Y:S01]  /*1540*/  FADD R4, R0, -1 ;  /* 0xbf80000000047421 */ /* 0x000fe20000000000 */
[----:B------:R-:W-:Y:S02]  /*1550*/  FSEL R0, RZ, -23, P0 ;  /* 0xc1b80000ff007808 */ /* 0x000fe40000000000 */
[----:B------:R-:W-:Y:S01]  /*1560*/  ISETP.GT.U32.AND P0, PT, R6, 0x7f7fffff, PT ;  /* 0x7f7fffff0600780c */ /* 0x000fe20003f04070 */
[C---:B------:R-:W-:Y:S02]  /*1570*/  FFMA R5, R4.reuse, R5, -0.16845393180847167969 ;  /* 0xbe2c7f3004057423 */ /* 0x040fe40000000005 */
[----:B------:R-:W-:Y:S01]  /*1580*/  FFMA R0, R3, 1.1920928955078125e-07, R0 ;  /* 0x3400000003007823 */ /* 0x000fe20000000000 */
[----:B------:R-:W-:Y:S01]  /*1590*/  MOV R3, 0x7f800000 ;  /* 0x7f80000000037802 */ /* 0x000fe20000000f00 */
[----:B------:R-:W-:-:S04]  /*15a0*/  FFMA R5, R4, R5, 0.1716887056827545166 ;  /* 0x3e2fcf2a04057423 */ /* 0x000fc80000000005 */
[----:B------:R-:W-:-:S04]  /*15b0*/  FFMA R5, R4, R5, -0.17900948226451873779 ;  /* 0xbe374e4304057423 */ /* 0x000fc80000000005 */
[----:B------:R-:W-:-:S04]  /*15c0*/  FFMA R5, R4, R5, 0.20512372255325317383 ;  /* 0x3e520bf404057423 */ /* 0x000fc80000000005 */
[----:B------:R-:W-:-:S04]  /*15d0*/  FFMA R5, R4, R5, -0.24046532809734344482 ;  /* 0xbe763c8b04057423 */ /* 0x000fc80000000005 */
[----:B------:R-:W-:-:S04]  /*15e0*/  FFMA R5, R4, R5, 0.28857114911079406738 ;  /* 0x3e93bf9904057423 */ /* 0x000fc80000000005 */
[----:B------:R-:W-:-:S04]  /*15f0*/  FFMA R5, R4, R5, -0.36067417263984680176 ;  /* 0xbeb8aa4904057423 */ /* 0x000fc80000000005 */
[----:B------:R-:W-:-:S04]  /*1600*/  FFMA R5, R4, R5, 0.48089820146560668945 ;  /* 0x3ef6384a04057423 */ /* 0x000fc80000000005 */
[----:B------:R-:W-:-:S04]  /*1610*/  FFMA R5, R4, R5, -0.72134751081466674805 ;  /* 0xbf38aa3b04057423 */ /* 0x000fc80000000005 */
[----:B------:R-:W-:-:S04]  /*1620*/  FMUL R5, R4, R5 ;  /* 0x0000000504057220 */ /* 0x000fc80000400000 */
[----:B------:R-:W-:-:S04]  /*1630*/  FMUL R5, R4, R5 ;  /* 0x0000000504057220 */ /* 0x000fc80000400000 */
[----:B------:R-:W-:-:S04]  /*1640*/  FFMA R5, R4, 1.4426950216293334961, R5 ;  /* 0x3fb8aa3b04057823 */ /* 0x000fc80000000005 */
[----:B------:R-:W-:Y:S01]  /*1650*/  FADD R0, R0, R5 ;  /* 0x0000000500007221 */ /* 0x000fe20000000000 */
[----:B------:R-:W-:Y:S02]  /*1660*/  IMAD.MOV.U32 R5, RZ, RZ, 0x41400000 ;  /* 0x41400000ff057424 */ /* 0x000fe400078e00ff */
[C---:B------:R-:W-:Y:S01]  /*1670*/  @P0 FFMA R0, R6.reuse, R3, +INF ;  /* 0x7f80000006000423 */ /* 0x040fe20000000003 */
[----:B------:R-:W-:Y:S01]  /*1680*/  HFMA2 R3, -RZ, RZ, 1.75, 0 ;  /* 0x3f000000ff037431 */ /* 0x000fe200000001ff */
[----:B------:R-:W-:Y:S02]  /*1690*/  FSETP.NEU.AND P0, PT, R6, RZ, PT ;  /* 0x000000ff0600720b */ /* 0x000fe40003f0d000 */
[----:B------:R-:W-:Y:S02]  /*16a0*/  FFMA R0, R0, R5, 69 ;  /* 0x428a000000007423 */ /* 0x000fe40000000005 */
[----:B------:R-:W0:Y:S03]  /*16b0*/  LDC.64 R4, c[0x0][0x388] ;  /* 0x0000e200ff047b82 */ /* 0x000e260000000a00 */
[----:B------:R-:W-:-:S04]  /*16c0*/  FSEL R0, R0, -INF , P0 ;  /* 0xff80000000007808 */ /* 0x000fc80000000000 */
[----:B------:R-:W-:-:S05]  /*16d0*/  LOP3.LUT R3, R3, 0x80000000, R0, 0xb8, !PT ;  /* 0x8000000003037812 */ /* 0x000fca00078eb800 */
[----:B------:R-:W-:Y:S01]  /*16e0*/  FADD.RZ R0, R0, R3 ;  /* 0x0000000300007221 */ /* 0x000fe2000000c000 */
[----:B------:R-:W-:-:S03]  /*16f0*/  LEA.HI.SX32 R3, R2, R7, 0x14 ;  /* 0x0000000702037211 */ /* 0x000fc600078fa2ff */
[----:B------:R-:W2:Y:S02]  /*1700*/  F2I.TRUNC.NTZ R9, R0 ;  /* 0x0000000000097305 */ /* 0x000ea4000020f100 */
[----:B0-----:R-:W-:-:S05]  /*1710*/  IMAD.WIDE R2, R3, 0x4, R4 ;  /* 0x0000000403027825 */ /* 0x001fca00078e0204 */
[----:B--2---:R-:W-:Y:S01]  /*1720*/  STG.E desc[UR6][R2.64], R9 ;  /* 0x0000000902007986 */ /* 0x004fe2000c101906 */
[----:B------:R-:W-:Y:S05]  /*1730*/  EXIT ;  /* 0x000000000000794d */ /* 0x000fea0003800000 */
        .weak           $__internal_0_$__cuda_sm3x_div_rn_noftz_f32_slowpath
        .type           $__internal_0_$__cuda_sm3x_div_rn_noftz_f32_slowpath,@function
        .size           $__internal_0_$__cuda_sm3x_div_rn_noftz_f32_slowpath,(.L_x_32 - $__internal_0_$__cuda_sm3x_div_rn_noftz_f32_slowpath)
$__internal_0_$__cuda_sm3x_div_rn_noftz_f32_slowpath:
[----:B------:R-:W-:Y:S01]  /*1740*/  SHF.R.U32.HI R10, RZ, 0x17, R3 ;  /* 0x00000017ff0a7819 */ /* 0x000fe20000011603 */
[----:B------:R-:W-:Y:S01]  /*1750*/  BSSY.RECONVERGENT B2, `(.L_x_20) ;  /* 0x0000062000027945 */ /* 0x000fe20003800200 */
[----:B------:R-:W-:Y:S02]  /*1760*/  SHF.R.U32.HI R9, RZ, 0x17, R0 ;  /* 0x00000017ff097819 */ /* 0x000fe40000011600 */
[----:B------:R-:W-:Y:S02]  /*1770*/  LOP3.LUT R10, R10, 0xff, RZ, 0xc0, !PT ;  /* 0x000000ff0a0a7812 */ /* 0x000fe400078ec0ff */
[----:B------:R-:W-:-:S03]  /*1780*/  LOP3.LUT R23, R9, 0xff, RZ, 0xc0, !PT ;  /* 0x000000ff09177812 */ /* 0x000fc600078ec0ff */
[----:B------:R-:W-:Y:S01]  /*1790*/  VIADD R12, R10, 0xffffffff ;  /* 0xffffffff0a0c7836 */ /* 0x000fe20000000000 */
[----:B------:R-:W-:-:S04]  /*17a0*/  IADD3 R11, PT, PT, R23, -0x1, RZ ;  /* 0xffffffff170b7810 */ /* 0x000fc80007ffe0ff */
[----:B------:R-:W-:-:S04]  /*17b0*/  ISETP.GT.U32.AND P0, PT, R12, 0xfd, PT ;  /* 0x000000fd0c00780c */ /* 0x000fc80003f04070 */
[----:B------:R-:W-:-:S13]  /*17c0*/  ISETP.GT.U32.OR P0, PT, R11, 0xfd, P0 ;  /* 0x000000fd0b00780c */ /* 0x000fda0000704470 */
[----:B------:R-:W-:Y:S01]  /*17d0*/  @!P0 IMAD.MOV.U32 R9, RZ, RZ, RZ ;  /* 0x000000ffff098224 */ /* 0x000fe200078e00ff */
[----:B------:R-:W-:Y:S06]  /*17e0*/  @!P0 BRA `(.L_x_21) ;  /* 0x00000000005c8947 */ /* 0x000fec0003800000 */
[----:B------:R-:W-:Y:S02]  /*17f0*/  FSETP.GTU.FTZ.AND P0, PT, |R0|, +INF , PT ;  /* 0x7f8000000000780b */ /* 0x000fe40003f1c200 */
[----:B------:R-:W-:-:S04]  /*1800*/  FSETP.GTU.FTZ.AND P1, PT, |R3|, +INF , PT ;  /* 0x7f8000000300780b */ /* 0x000fc80003f3c200 */
[----:B------:R-:W-:-:S13]  /*1810*/  PLOP3.LUT P0, PT, P0, P1, PT, 0xf8, 0x8f ;  /* 0x00000000008f781c */ /* 0x000fda0000703f70 */
[----:B------:R-:W-:Y:S05]  /*1820*/  @P0 BRA `(.L_x_22) ;  /* 0x00000004004c0947 */ /* 0x000fea0003800000 */
[----:B------:R-:W-:-:S13]  /*1830*/  LOP3.LUT P0, RZ, R3, 0x7fffffff, R0, 0xc8, !PT ;  /* 0x7fffffff03ff7812 */ /* 0x000fda000780c800 */
[----:B------:R-:W-:Y:S05]  /*1840*/  @!P0 BRA `(.L_x_23) ;  /* 0x00000004003c8947 */ /* 0x000fea0003800000 */
[C---:B------:R-:W-:Y:S02]  /*1850*/  FSETP.NEU.FTZ.AND P3, PT, |R0|.reuse, +INF , PT ;  /* 0x7f8000000000780b */ /* 0x040fe40003f7d200 */
[----:B------:R-:W-:Y:S02]  /*1860*/  FSETP.NEU.FTZ.AND P1, PT, |R3|, +INF , PT ;  /* 0x7f8000000300780b */ /* 0x000fe40003f3d200 */
[----:B------:R-:W-:-:S11]  /*1870*/  FSETP.NEU.FTZ.AND P0, PT, |R0|, +INF , PT ;  /* 0x7f8000000000780b */ /* 0x000fd60003f1d200 */
[----:B------:R-:W-:Y:S05]  /*1880*/  @!P1 BRA !P3, `(.L_x_23) ;  /* 0x00000004002c9947 */ /* 0x000fea0005800000 */
[----:B------:R-:W-:-:S04]  /*1890*/  LOP3.LUT P3, RZ, R0, 0x7fffffff, RZ, 0xc0, !PT ;  /* 0x7fffffff00ff7812 */ /* 0x000fc8000786c0ff */
[----:B------:R-:W-:-:S13]  /*18a0*/  PLOP3.LUT P1, PT, P1, P3, PT, 0x2f, 0xf2 ;  /* 0x0000000000f2781c */ /* 0x000fda0000f26577 */
[----:B------:R-:W-:Y:S05]  /*18b0*/  @P1 BRA `(.L_x_24) ;  /* 0x0000000400181947 */ /* 0x000fea0003800000 */
[----:B------:R-:W-:-:S04]  /*18c0*/  LOP3.LUT P1, RZ, R3, 0x7fffffff, RZ, 0xc0, !PT ;  /* 0x7fffffff03ff7812 */ /* 0x000fc8000782c0ff */
[----:B------:R-:W-:-:S13]  /*18d0*/  PLOP3.LUT P0, PT, P0, P1, PT, 0x2f, 0xf2 ;  /* 0x0000000000f2781c */ /* 0x000fda0000702577 */
[----:B------:R-:W-:Y:S05]  /*18e0*/  @P0 BRA `(.L_x_25) ;  /* 0x0000000400000947 */ /* 0x000fea0003800000 */
[----:B------:R-:W-:Y:S02]  /*18f0*/  ISETP.GE.AND P0, PT, R11, RZ, PT ;  /* 0x000000ff0b00720c */ /* 0x000fe40003f06270 */
[----:B------:R-:W-:-:S11]  /*1900*/  ISETP.GE.AND P1, PT, R12, RZ, PT ;  /* 0x000000ff0c00720c */ /* 0x000fd60003f26270 */
[----:B------:R-:W-:Y:S01]  /*1910*/  @P0 MOV R9, RZ ;  /* 0x000000ff00090202 */ /* 0x000fe20000000f00 */
[----:B------:R-:W-:Y:S02]  /*1920*/  @!P0 IMAD.MOV.U32 R9, RZ, RZ, -0x40 ;  /* 0xffffffc0ff098424 */ /* 0x000fe400078e00ff */
[----:B------:R-:W-:Y:S01]  /*1930*/  @!P0 FFMA R0, R0, 1.84467440737095516160e+19, RZ ;  /* 0x5f80000000008823 */ /* 0x000fe200000000ff */
[----:B------:R-:W-:Y:S02]  /*1940*/  @!P1 FFMA R3, R3, 1.84467440737095516160e+19, RZ ;  /* 0x5f80000003039823 */ /* 0x000fe400000000ff */
[----:B------:R-:W-:-:S07]  /*1950*/  @!P1 IADD3 R9, PT, PT, R9, 0x40, RZ ;  /* 0x0000004009099810 */ /* 0x000fce0007ffe0ff */
.L_x_21:
[----:B------:R-:W-:Y:S01]  /*1960*/  LEA R12, R10, 0xc0800000, 0x17 ;  /* 0xc08000000a0c7811 */ /* 0x000fe200078eb8ff */
[----:B------:R-:W-:Y:S04]  /*1970*/  BSSY.RECONVERGENT B3, `(.L_x_26) ;  /* 0x0000036000037945 */ /* 0x000fe80003800200 */
[----:B------:R-:W-:Y:S01]  /*1980*/  IMAD.IADD R12, R3, 0x1, -R12 ;  /* 0x00000001030c7824 */ /* 0x000fe200078e0a0c */
[----:B------:R-:W-:-:S03]  /*1990*/  IADD3 R3, PT, PT, R23, -0x7f, RZ ;  /* 0xffffff8117037810 */ /* 0x000fc60007ffe0ff */
[----:B------:R-:W0:Y:S01]  /*19a0*/  MUFU.RCP R11, R12 ;  /* 0x0000000c000b7308 */ /* 0x000e220000001000 */
[----:B------:R-:W-:Y:S01]  /*19b0*/  FADD.FTZ R13, -R12, -RZ ;  /* 0x800000ff0c0d7221 */ /* 0x000fe20000010100 */
[C---:B------:R-:W-:Y:S01]  /*19c0*/  IMAD R0, R3.reuse, -0x800000, R0 ;  /* 0xff80000003007824 */ /* 0x040fe200078e0200 */
[----:B------:R-:W-:-:S05]  /*19d0*/  IADD3 R10, PT, PT, R3, 0x7f, -R10 ;  /* 0x0000007f030a7810 */ /* 0x000fca0007ffe80a */
[----:B------:R-:W-:Y:S02]  /*19e0*/  IMAD.IADD R10, R10, 0x1, R9 ;  /* 0x000000010a0a7824 */ /* 0x000fe400078e0209 */
[----:B0-----:R-:W-:-:S04]  /*19f0*/  FFMA R24, R11, R13, 1 ;  /* 0x3f8000000b187423 */ /* 0x001fc8000000000d */
[----:B------:R-:W-:-:S04]  /*1a00*/  FFMA R26, R11, R24, R11 ;  /* 0x000000180b1a7223 */ /* 0x000fc8000000000b */
[----:B------:R-:W-:-:S04]  /*1a10*/  FFMA R11, R0, R26, RZ ;  /* 0x0000001a000b7223 */ /* 0x000fc800000000ff */
[----:B------:R-:W-:-:S04]  /*1a20*/  FFMA R24, R13, R11, R0 ;  /* 0x0000000b0d187223 */ /* 0x000fc80000000000 */
[----:B------:R-:W-:-:S04]  /*1a30*/  FFMA R11, R26, R24, R11 ;  /* 0x000000181a0b7223 */ /* 0x000fc8000000000b */
[----:B------:R-:W-:-:S04]  /*1a40*/  FFMA R24, R13, R11, R0 ;  /* 0x0000000b0d187223 */ /* 0x000fc80000000000 */
[----:B------:R-:W-:-:S05]  /*1a50*/  FFMA R0, R26, R24, R11 ;  /* 0x000000181a007223 */ /* 0x000fca000000000b */
[----:B------:R-:W-:-:S04]  /*1a60*/  SHF.R.U32.HI R3, RZ, 0x17, R0 ;  /* 0x00000017ff037819 */ /* 0x000fc80000011600 */
[----:B------:R-:W-:-:S04]  /*1a70*/  LOP3.LUT R3, R3, 0xff, RZ, 0xc0, !PT ;  /* 0x000000ff03037812 */ /* 0x000fc800078ec0ff */
[----:B------:R-:W-:-:S05]  /*1a80*/  IADD3 R13, PT, PT, R3, R10, RZ ;  /* 0x0000000a030d7210 */ /* 0x000fca0007ffe0ff */
[----:B------:R-:W-:-:S05]  /*1a90*/  VIADD R3, R13, 0xffffffff ;  /* 0xffffffff0d037836 */ /* 0x000fca0000000000 */
[----:B------:R-:W-:-:S13]  /*1aa0*/  ISETP.GE.U32.AND P0, PT, R3, 0xfe, PT ;  /* 0x000000fe0300780c */ /* 0x000fda0003f06070 */
[----:B------:R-:W-:Y:S05]  /*1ab0*/  @!P0 BRA `(.L_x_27) ;  /* 0x0000000000808947 */ /* 0x000fea0003800000 */
[----:B------:R-:W-:-:S13]  /*1ac0*/  ISETP.GT.AND P0, PT, R13, 0xfe, PT ;  /* 0x000000fe0d00780c */ /* 0x000fda0003f04270 */
[----:B------:R-:W-:Y:S05]  /*1ad0*/  @P0 BRA `(.L_x_28) ;  /* 0x00000000006c0947 */ /* 0x000fea0003800000 */
[----:B------:R-:W-:-:S13]  /*1ae0*/  ISETP.GE.AND P0, PT, R13, 0x1, PT ;  /* 0x000000010d00780c */ /* 0x000fda0003f06270 */
[----:B------:R-:W-:Y:S05]  /*1af0*/  @P0 BRA `(.L_x_29) ;  /* 0x0000000000740947 */ /* 0x000fea0003800000 */
[----:B------:R-:W-:Y:S02]  /*1b00*/  ISETP.GE.AND P0, PT, R13, -0x18, PT ;  /* 0xffffffe80d00780c */ /* 0x000fe40003f06270 */
[----:B------:R-:W-:-:S11]  /*1b10*/  LOP3.LUT R0, R0, 0x80000000, RZ, 0xc0, !PT ;  /* 0x8000000000007812 */ /* 0x000fd600078ec0ff */
[----:B------:R-:W-:Y:S05]  /*1b20*/  @!P0 BRA `(.L_x_29) ;  /* 0x0000000000688947 */ /* 0x000fea0003800000 */
[CCC-:B------:R-:W-:Y:S01]  /*1b30*/  FFMA.RZ R3, R26.reuse, R24.reuse, R11.reuse ;  /* 0x000000181a037223 */ /* 0x1c0fe2000000c00b */
[C---:B------:R-:W-:Y:S01]  /*1b40*/  IADD3 R12, PT, PT, R13.reuse, 0x20, RZ ;  /* 0x000000200d0c7810 */ /* 0x040fe20007ffe0ff */
[CCC-:B------:R-:W-:Y:S01]  /*1b50*/  FFMA.RM R10, R26.reuse, R24.reuse, R11.reuse ;  /* 0x000000181a0a7223 */ /* 0x1c0fe2000000400b */
[----:B------:R-:W-:Y:S02]  /*1b60*/  ISETP.NE.AND P3, PT, R13, RZ, PT ;  /* 0x000000ff0d00720c */ /* 0x000fe40003f65270 */
[----:B------:R-:W-:Y:S01]  /*1b70*/  LOP3.LUT R9, R3, 0x7fffff, RZ, 0xc0, !PT ;  /* 0x007fffff03097812 */ /* 0x000fe200078ec0ff */
[----:B------:R-:W-:Y:S01]  /*1b80*/  FFMA.RP R3, R26, R24, R11 ;  /* 0x000000181a037223 */ /* 0x000fe2000000800b */
[----:B------:R-:W-:Y:S01]  /*1b90*/  IMAD.MOV R11, RZ, RZ, -R13 ;  /* 0x000000ffff0b7224 */ /* 0x000fe200078e0a0d */
[----:B------:R-:W-:Y:S02]  /*1ba0*/  ISETP.NE.AND P1, PT, R13, RZ, PT ;  /* 0x000000ff0d00720c */ /* 0x000fe40003f25270 */
[----:B------:R-:W-:-:S02]  /*1bb0*/  LOP3.LUT R9, R9, 0x800000, RZ, 0xfc, !PT ;  /* 0x0080000009097812 */ /* 0x000fc400078efcff */
[----:B------:R-:W-:Y:S02]  /*1bc0*/  FSETP.NEU.FTZ.AND P0, PT, R3, R10, PT ;  /* 0x0000000a0300720b */ /* 0x000fe40003f1d000 */
[----:B------:R-:W-:Y:S02]  /*1bd0*/  SHF.L.U32 R12, R9, R12, RZ ;  /* 0x0000000c090c7219 */ /* 0x000fe400000006ff */
[----:B------:R-:W-:Y:S02]  /*1be0*/  SEL R10, R11, RZ, P3 ;  /* 0x000000ff0b0a7207 */ /* 0x000fe40001800000 */
[----:B------:R-:W-:Y:S02]  /*1bf0*/  ISETP.NE.AND P1, PT, R12, RZ, P1 ;  /* 0x000000ff0c00720c */ /* 0x000fe40000f25270 */
[----:B------:R-:W-:Y:S02]  /*1c00*/  SHF.R.U32.HI R10, RZ, R10, R9 ;  /* 0x0000000aff0a7219 */ /* 0x000fe40000011609 */
[----:B------:R-:W-:-:S02]  /*1c10*/  PLOP3.LUT P0, PT, P0, P1, PT, 0xf8, 0x8f ;  /* 0x00000000008f781c */ /* 0x000fc40000703f70 */
[----:B------:R-:W-:Y:S02]  /*1c20*/  SHF.R.U32.HI R12, RZ, 0x1, R10 ;  /* 0x00000001ff0c7819 */ /* 0x000fe4000001160a */
[----:B------:R-:W-:-:S04]  /*1c30*/  SEL R3, RZ, 0x1, !P0 ;  /* 0x00000001ff037807 */ /* 0x000fc80004000000 */
[----:B------:R-:W-:-:S04]  /*1c40*/  LOP3.LUT R3, R3, 0x1, R12, 0xf8, !PT ;  /* 0x0000000103037812 */ /* 0x000fc800078ef80c */
[----:B------:R-:W-:-:S04]  /*1c50*/  LOP3.LUT R3, R3, R10, RZ, 0xc0, !PT ;  /* 0x0000000a03037212 */ /* 0x000fc800078ec0ff */
[----:B------:R-:W-:-:S04]  /*1c60*/  IADD3 R3, PT, PT, R12, R3, RZ ;  /* 0x000000030c037210 */ /* 0x000fc80007ffe0ff */
[----:B------:R-:W-:Y:S01]  /*1c70*/  LOP3.LUT R0, R3, R0, RZ, 0xfc, !PT ;  /* 0x0000000003007212 */ /* 0x000fe200078efcff */
[----:B------:R-:W-:Y:S06]  /*1c80*/  BRA `(.L_x_29) ;  /* 0x0000000000107947 */ /* 0x000fec0003800000 */
.L_x_28:
[----:B------:R-:W-:-:S04]  /*1c90*/  LOP3.LUT R0, R0, 0x80000000, RZ, 0xc0, !PT ;  /* 0x8000000000007812 */ /* 0x000fc800078ec0ff */
[----:B------:R-:W-:Y:S01]  /*1ca0*/  LOP3.LUT R0, R0, 0x7f800000, RZ, 0xfc, !PT ;  /* 0x7f80000000007812 */ /* 0x000fe200078efcff */
[----:B------:R-:W-:Y:S06]  /*1cb0*/  BRA `(.L_x_29) ;  /* 0x0000000000047947 */ /* 0x000fec0003800000 */
.L_x_27:
[----:B------:R-:W-:-:S07]  /*1cc0*/  IMAD R0, R10, 0x800000, R0 ;  /* 0x008000000a007824 */ /* 0x000fce00078e0200 */
.L_x_29:
[----:B------:R-:W-:Y:S05]  /*1cd0*/  BSYNC.RECONVERGENT B3 ;  /* 0x0000000000037941 */ /* 0x000fea0003800200 */
.L_x_26:
[----:B------:R-:W-:Y:S05]  /*1ce0*/  BRA `(.L_x_30) ;  /* 0x0000000000207947 */ /* 0x000fea0003800000 */
.L_x_25:
[----:B------:R-:W-:-:S04]  /*1cf0*/  LOP3.LUT R0, R3, 0x80000000, R0, 0x48, !PT ;  /* 0x8000000003007812 */ /* 0x000fc800078e4800 */
[----:B------:R-:W-:Y:S01]  /*1d00*/  LOP3.LUT R0, R0, 0x7f800000, RZ, 0xfc, !PT ;  /* 0x7f80000000007812 */ /* 0x000fe200078efcff */
[----:B------:R-:W-:Y:S06]  /*1d10*/  BRA `(.L_x_30) ;  /* 0x0000000000147947 */ /* 0x000fec0003800000 */
.L_x_24:
[----:B------:R-:W-:Y:S01]  /*1d20*/  LOP3.LUT R0, R3, 0x80000000, R0, 0x48, !PT ;  /* 0x8000000003007812 */ /* 0x000fe200078e4800 */
[----:B------:R-:W-:Y:S06]  /*1d30*/  BRA `(.L_x_30) ;  /* 0x00000000000c7947 */ /* 0x000fec0003800000 */
.L_x_23:
[----:B------:R-:W0:Y:S01]  /*1d40*/  MUFU.RSQ R0, -QNAN ;  /* 0xffc0000000007908 */ /* 0x000e220000001400 */
[----:B------:R-:W-:Y:S05]  /*1d50*/  BRA `(.L_x_30) ;  /* 0x0000000000047947 */ /* 0x000fea0003800000 */
.L_x_22:
[----:B------:R-:W-:-:S07]  /*1d60*/  FADD.FTZ R0, R0, R3 ;  /* 0x0000000300007221 */ /* 0x000fce0000010000 */
.L_x_30:
[----:B------:R-:W-:Y:S05]  /*1d70*/  BSYNC.RECONVERGENT B2 ;  /* 0x0000000000027941 */ /* 0x000fea0003800200 */
.L_x_20:
[----:B------:R-:W-:-:S04]  /*1d80*/  HFMA2 R9, -RZ, RZ, 0, 0 ;  /* 0x00000000ff097431 */ /* 0x000fc800000001ff */
[----:B0-----:R-:W-:Y:S05]  /*1d90*/  RET.REL.NODEC R8 `(_Z15calculate_pitchPiS_iiiii) ;  /* 0xffffffe008987950 */ /* 0x001fea0003c3ffff */
.L_x_31:
[----:B------:R-:W-:-:S00]  /*1da0*/  BRA `(.L_x_31) ;  /* 0xfffffffc00fc7947 */ /* 0x000fc0000383ffff */
[----:B------:R-:W-:-:S00]  /*1db0*/  NOP ;  /* 0x0000000000007918 */ /* 0x000fc00000000000 */
        /* <DEDUP_REMOVED lines=12> */
.L_x_32:


//--------------------- .nv.shared._Z15calculate_pitchPiS_iiiii --------------------------
	.section	.nv.shared._Z15calculate_pitchPiS_iiiii,"aw",@nobits
	.sectionflags	@""
	.align	4
.nv.shared._Z15calculate_pitchPiS_iiiii:
	.zero		1536


//--------------------- .nv.shared.reserved.0     --------------------------
	.section	.nv.shared.reserved.0,"aw",@nobits
	.weak		__nv_reservedSMEM_offset_0_alias
	.size		__nv_reservedSMEM_offset_0_alias, 0, 64
	.other		__nv_reservedSMEM_offset_0_alias,@"STO_CUDA_RESERVED_SHARED STV_DEFAULT"
__nv_reservedSMEM_offset_0_alias:
	.zero		0
	.zero		64


//--------------------- .nv.constant0._Z15calculate_pitchPiS_iiiii --------------------------
	.section	.nv.constant0._Z15calculate_pitchPiS_iiiii,"a",@progbits
	.sectionflags	@""
	.align	4
.nv.constant0._Z15calculate_pitchPiS_iiiii:
	.zero		932


//--------------------- SYMBOLS --------------------------

	.type		.nv.reservedSmem.offset0,@object
	.size		.nv.reservedSmem.offset0,0x4
	.type		.nv.reservedSmem.cap,@object
	.size		.nv.reservedSmem.cap,0x4
